def attn_fwd(
    Q,
    K,
    V,
    Out,
    Lse,
    sm_scale,
    stride_qz,
    stride_qh,
    stride_qm,
    stride_qk,
    stride_kz,
    stride_kh,
    stride_kn,
    stride_kk,
    stride_vz,
    stride_vh,
    stride_vn,
    stride_vk,
    stride_oz,
    stride_oh,
    stride_om,
    stride_ok,
    seqlen_q,
    seqlen_k,
    BLOCK_M: tl.constexpr,
    BLOCK_N: tl.constexpr,
    HEAD_DIM: tl.constexpr,
    CAUSAL: tl.constexpr,
):
    start_m = tl.program_id(0)
    off_hz = tl.program_id(1)
    q_off = off_hz * stride_qh
    k_off = off_hz * stride_kh
    v_off = off_hz * stride_vh
    offs_m = start_m * BLOCK_M + tl.arange(0, BLOCK_M)
    offs_d = tl.arange(0, HEAD_DIM)
    offs_n = tl.arange(0, BLOCK_N)
    q_ptrs = Q + q_off + offs_m[:, None] * stride_qm + offs_d[None, :] * stride_qk
    k_ptrs = K + k_off + offs_d[:, None] * stride_kk + offs_n[None, :] * stride_kn
    v_ptrs = V + v_off + offs_n[:, None] * stride_vn + offs_d[None, :] * stride_vk
    m_i = tl.full([BLOCK_M], float("-inf"), dtype=tl.float32)
    l_i = tl.zeros([BLOCK_M], dtype=tl.float32) + 1.0
    acc = tl.zeros([BLOCK_M, HEAD_DIM], dtype=tl.float32)
    q = tl.load(q_ptrs)
    acc, l_i, m_i = _attn_fwd_inner(
        acc,
        l_i,
        m_i,
        q,
        k_ptrs,
        v_ptrs,
        sm_scale,
        stride_kn,
        stride_vn,
        start_m,
        seqlen_k,
        BLOCK_M,
        BLOCK_N,
        HEAD_DIM,
        CAUSAL,
    )
    acc = acc / l_i[:, None]
    lse = m_i + tl.math.log2(l_i) / 1.4426950408889634
    o_ptrs = (
        Out
        + off_hz * stride_oh
        + offs_m[:, None] * stride_om
        + offs_d[None, :] * stride_ok
    )
    tl.store(o_ptrs, acc.to(Out.dtype.element_ty))
    tl.store(Lse + off_hz * seqlen_q + offs_m, lse)

# config = {"BLOCK_M": 256, "BLOCK_N": 32, "HEAD_DIM": 128, "arch": "sm_90", "causal": false, "dtype": "fp8e4m3", "num_stages": 2, "num_warps": 8}
# arch = sm_90


// ===== COMPILED SASS (sm_90a) =====

	.target	sm_90a

	.elftype	@"ET_EXEC"


//--------------------- .note.nv.tkinfo           --------------------------
	.section	.note.nv.tkinfo,"",@"SHT_NOTE"
	.sectionflags	@"SHF_NOTE_NV_TKINFO"
	.tkinfo
        /*0018*/ 	.word	0x00000002
        /*0030*/ 	.string	""
        /*0030*/ 	.string	"ptxas"
        /*0030*/ 	.string	"Cuda compilation tools, release 13.0, V13.0.88"
        /*0030*/ 	.string	"Build cuda_13.0.r13.0/compiler.36424714_0"
        /*0030*/ 	.string	"-v  -suppress-debug-info  -lineinfo  -arch sm_90a "



//--------------------- .note.nv.cuinfo           --------------------------
	.section	.note.nv.cuinfo,"",@"SHT_NOTE"
	.sectionflags	@"SHF_NOTE_NV_CUINFO"
        /*0018*/ 	.short	0x0002
        /*001a*/ 	.short	0x005a
        /*001c*/ 	.short	0x0082
	.zero		2


//--------------------- .nv.info                  --------------------------
	.section	.nv.info,"",@"SHT_CUDA_INFO"
	.align	4


	//----- nvinfo : EIATTR_REGCOUNT
	.align		4
        /*0000*/ 	.byte	0x04, 0x2f
        /*0002*/ 	.short	(.L_2 - .L_1)
	.align		4
.L_1:
        /*0004*/ 	.word	index@(attn_fwd)
        /*0008*/ 	.word	0x000000ff


	//----- nvinfo : EIATTR_FRAME_SIZE
	.align		4
.L_2:
        /*000c*/ 	.byte	0x04, 0x11
        /*000e*/ 	.short	(.L_4 - .L_3)
	.align		4
.L_3:
        /*0010*/ 	.word	index@(attn_fwd)
        /*0014*/ 	.word	0x00000030


	//----- nvinfo : EIATTR_MIN_STACK_SIZE
	.align		4
.L_4:
        /*0018*/ 	.byte	0x04, 0x12
        /*001a*/ 	.short	(.L_6 - .L_5)
	.align		4
.L_5:
        /*001c*/ 	.word	index@(attn_fwd)
        /*0020*/ 	.word	0x00000030
.L_6:


//--------------------- .nv.compat                --------------------------
	.section	.nv.compat,"",@"SHT_CUDA_COMPAT_INFO"
	.align	4
        /*0000*/ 	.byte	0x02, 0x09, 0x01, 0x00, 0x02, 0x02, 0x04, 0x00, 0x02, 0x05, 0x05, 0x00, 0x03, 0x07, 0x01, 0x01
        /*0010*/ 	.byte	0x02, 0x03, 0x00, 0x00, 0x02, 0x06, 0x01, 0x00, 0x04, 0x0b, 0x08, 0x00, 0x00, 0x00, 0x00, 0x00
        /*0020*/ 	.byte	0x00, 0x00, 0x00, 0x00


//--------------------- .nv.info.attn_fwd         --------------------------
	.section	.nv.info.attn_fwd,"",@"SHT_CUDA_INFO"
	.sectionflags	@""
	.align	4


	//----- nvinfo : EIATTR_CUDA_API_VERSION
	.align		4
        /*0000*/ 	.byte	0x04, 0x37
        /*0002*/ 	.short	(.L_8 - .L_7)
.L_7:
        /*0004*/ 	.word	0x00000082


	//----- nvinfo : EIATTR_KPARAM_INFO
	.align		4
.L_8:
        /*0008*/ 	.byte	0x04, 0x17
        /*000a*/ 	.short	(.L_10 - .L_9)
.L_9:
        /*000c*/ 	.word	0x00000000
        /*0010*/ 	.short	0x0019
        /*0012*/ 	.short	0x0080
        /*0014*/ 	.byte	0x00, 0xf4, 0x21, 0x00


	//----- nvinfo : EIATTR_KPARAM_INFO
	.align		4
.L_10:
        /*0018*/ 	.byte	0x04, 0x17
        /*001a*/ 	.short	(.L_12 - .L_11)
.L_11:
        /*001c*/ 	.word	0x00000000
        /*0020*/ 	.short	0x0018
        /*0022*/ 	.short	0x0078
        /*0024*/ 	.byte	0x00, 0xf4, 0x21, 0x00


	//----- nvinfo : EIATTR_KPARAM_INFO
	.align		4
.L_12:
        /*0028*/ 	.byte	0x04, 0x17
        /*002a*/ 	.short	(.L_14 - .L_13)
.L_13:
        /*002c*/ 	.word	0x00000000
        /*0030*/ 	.short	0x0017
        /*0032*/ 	.short	0x0070
        /*0034*/ 	.byte	0x00, 0xf0, 0x11, 0x00


	//----- nvinfo : EIATTR_KPARAM_INFO
	.align		4
.L_14:
        /*0038*/ 	.byte	0x04, 0x17
        /*003a*/ 	.short	(.L_16 - .L_15)
.L_15:
        /*003c*/ 	.word	0x00000000
        /*0040*/ 	.short	0x0016
        /*0042*/ 	.short	0x006c
        /*0044*/ 	.byte	0x00, 0xf0, 0x11, 0x00


	//----- nvinfo : EIATTR_KPARAM_INFO
	.align		4
.L_16:
        /*0048*/ 	.byte	0x04, 0x17
        /*004a*/ 	.short	(.L_18 - .L_17)
.L_17:
        /*004c*/ 	.word	0x00000000
        /*0050*/ 	.short	0x0015
        /*0052*/ 	.short	0x0068
        /*0054*/ 	.byte	0x00, 0xf0, 0x11, 0x00


	//----- nvinfo : EIATTR_KPARAM_INFO
	.align		4
.L_18:
        /*0058*/ 	.byte	0x04, 0x17
        /*005a*/ 	.short	(.L_20 - .L_19)
.L_19:
        /*005c*/ 	.word	0x00000000
        /*0060*/ 	.short	0x0014
        /*0062*/ 	.short	0x0064
        /*0064*/ 	.byte	0x00, 0xf0, 0x11, 0x00


	//----- nvinfo : EIATTR_KPARAM_INFO
	.align		4
.L_20:
        /*0068*/ 	.byte	0x04, 0x17
        /*006a*/ 	.short	(.L_22 - .L_21)
.L_21:
        /*006c*/ 	.word	0x00000000
        /*0070*/ 	.short	0x0013
        /*0072*/ 	.short	0x0060
        /*0074*/ 	.byte	0x00, 0xf0, 0x11, 0x00


	//----- nvinfo : EIATTR_KPARAM_INFO
	.align		4
.L_22:
        /*0078*/ 	.byte	0x04, 0x17
        /*007a*/ 	.short	(.L_24 - .L_23)
.L_23:
        /*007c*/ 	.word	0x00000000
        /*0080*/ 	.short	0x0012
        /*0082*/ 	.short	0x005c
        /*0084*/ 	.byte	0x00, 0xf0, 0x11, 0x00


	//----- nvinfo : EIATTR_KPARAM_INFO
	.align		4
.L_24:
        /*0088*/ 	.byte	0x04, 0x17
        /*008a*/ 	.short	(.L_26 - .L_25)
.L_25:
        /*008c*/ 	.word	0x00000000
        /*0090*/ 	.short	0x0011
        /*0092*/ 	.short	0x0058
        /*0094*/ 	.byte	0x00, 0xf0, 0x11, 0x00


	//----- nvinfo : EIATTR_KPARAM_INFO
	.align		4
.L_26:
        /*0098*/ 	.byte	0x04, 0x17
        /*009a*/ 	.short	(.L_28 - .L_27)
.L_27:
        /*009c*/ 	.word	0x00000000
        /*00a0*/ 	.short	0x0010
        /*00a2*/ 	.short	0x0054
        /*00a4*/ 	.byte	0x00, 0xf0, 0x11, 0x00


	//----- nvinfo : EIATTR_KPARAM_INFO
	.align		4
.L_28:
        /*00a8*/ 	.byte	0x04, 0x17
        /*00aa*/ 	.short	(.L_30 - .L_29)
.L_29:
        /*00ac*/ 	.word	0x00000000
        /*00b0*/ 	.short	0x000f
        /*00b2*/ 	.short	0x0050
        /*00b4*/ 	.byte	0x00, 0xf0, 0x11, 0x00


	//----- nvinfo : EIATTR_KPARAM_INFO
	.align		4
.L_30:
        /*00b8*/ 	.byte	0x04, 0x17
        /*00ba*/ 	.short	(.L_32 - .L_31)
.L_31:
        /*00bc*/ 	.word	0x00000000
        /*00c0*/ 	.short	0x000e
        /*00c2*/ 	.short	0x004c
        /*00c4*/ 	.byte	0x00, 0xf0, 0x11, 0x00


	//----- nvinfo : EIATTR_KPARAM_INFO
	.align		4
.L_32:
        /*00c8*/ 	.byte	0x04, 0x17
        /*00ca*/ 	.short	(.L_34 - .L_33)
.L_33:
        /*00cc*/ 	.word	0x00000000
        /*00d0*/ 	.short	0x000d
        /*00d2*/ 	.short	0x0048
        /*00d4*/ 	.byte	0x00, 0xf0, 0x11, 0x00


	//----- nvinfo : EIATTR_KPARAM_INFO
	.align		4
.L_34:
        /*00d8*/ 	.byte	0x04, 0x17
        /*00da*/ 	.short	(.L_36 - .L_35)
.L_35:
        /*00dc*/ 	.word	0x00000000
        /*00e0*/ 	.short	0x000c
        /*00e2*/ 	.short	0x0044
        /*00e4*/ 	.byte	0x00, 0xf0, 0x11, 0x00


	//----- nvinfo : EIATTR_KPARAM_INFO
	.align		4
.L_36:
        /*00e8*/ 	.byte	0x04, 0x17
        /*00ea*/ 	.short	(.L_38 - .L_37)
.L_37:
        /*00ec*/ 	.word	0x00000000
        /*00f0*/ 	.short	0x000b
        /*00f2*/ 	.short	0x0040
        /*00f4*/ 	.byte	0x00, 0xf0, 0x11, 0x00


	//----- nvinfo : EIATTR_KPARAM_INFO
	.align		4
.L_38:
        /*00f8*/ 	.byte	0x04, 0x17
        /*00fa*/ 	.short	(.L_40 - .L_39)
.L_39:
        /*00fc*/ 	.word	0x00000000
        /*0100*/ 	.short	0x000a
        /*0102*/ 	.short	0x003c
        /*0104*/ 	.byte	0x00, 0xf0, 0x11, 0x00


	//----- nvinfo : EIATTR_KPARAM_INFO
	.align		4
.L_40:
        /*0108*/ 	.byte	0x04, 0x17
        /*010a*/ 	.short	(.L_42 - .L_41)
.L_41:
        /*010c*/ 	.word	0x00000000
        /*0110*/ 	.short	0x0009
        /*0112*/ 	.short	0x0038
        /*0114*/ 	.byte	0x00, 0xf0, 0x11, 0x00


	//----- nvinfo : EIATTR_KPARAM_INFO
	.align		4
.L_42:
        /*0118*/ 	.byte	0x04, 0x17
        /*011a*/ 	.short	(.L_44 - .L_43)
.L_43:
        /*011c*/ 	.word	0x00000000
        /*0120*/ 	.short	0x0008
        /*0122*/ 	.short	0x0034
        /*0124*/ 	.byte	0x00, 0xf0, 0x11, 0x00


	//----- nvinfo : EIATTR_KPARAM_INFO
	.align		4
.L_44:
        /*0128*/ 	.byte	0x04, 0x17
        /*012a*/ 	.short	(.L_46 - .L_45)
.L_45:
        /*012c*/ 	.word	0x00000000
        /*0130*/ 	.short	0x0007
        /*0132*/ 	.short	0x0030
        /*0134*/ 	.byte	0x00, 0xf0, 0x11, 0x00


	//----- nvinfo : EIATTR_KPARAM_INFO
	.align		4
.L_46:
        /*0138*/ 	.byte	0x04, 0x17
        /*013a*/ 	.short	(.L_48 - .L_47)
.L_47:
        /*013c*/ 	.word	0x00000000
        /*0140*/ 	.short	0x0006
        /*0142*/ 	.short	0x002c
        /*0144*/ 	.byte	0x00, 0xf0, 0x11, 0x00


	//----- nvinfo : EIATTR_KPARAM_INFO
	.align		4
.L_48:
        /*0148*/ 	.byte	0x04, 0x17
        /*014a*/ 	.short	(.L_50 - .L_49)
.L_49:
        /*014c*/ 	.word	0x00000000
        /*0150*/ 	.short	0x0005
        /*0152*/ 	.short	0x0028
        /*0154*/ 	.byte	0x00, 0xf0, 0x11, 0x00


	//----- nvinfo : EIATTR_KPARAM_INFO
	.align		4
.L_50:
        /*0158*/ 	.byte	0x04, 0x17
        /*015a*/ 	.short	(.L_52 - .L_51)
.L_51:
        /*015c*/ 	.word	0x00000000
        /*0160*/ 	.short	0x0004
        /*0162*/ 	.short	0x0020
        /*0164*/ 	.byte	0x00, 0xf4, 0x21, 0x00


	//----- nvinfo : EIATTR_KPARAM_INFO
	.align		4
.L_52:
        /*0168*/ 	.byte	0x04, 0x17
        /*016a*/ 	.short	(.L_54 - .L_53)
.L_53:
        /*016c*/ 	.word	0x00000000
        /*0170*/ 	.short	0x0003
        /*0172*/ 	.short	0x0018
        /*0174*/ 	.byte	0x00, 0xf4, 0x21, 0x00


	//----- nvinfo : EIATTR_KPARAM_INFO
	.align		4
.L_54:
        /*0178*/ 	.byte	0x04, 0x17
        /*017a*/ 	.short	(.L_56 - .L_55)
.L_55:
        /*017c*/ 	.word	0x00000000
        /*0180*/ 	.short	0x0002
        /*0182*/ 	.short	0x0010
        /*0184*/ 	.byte	0x00, 0xf4, 0x21, 0x00


	//----- nvinfo : EIATTR_KPARAM_INFO
	.align		4
.L_56:
        /*0188*/ 	.byte	0x04, 0x17
        /*018a*/ 	.short	(.L_58 - .L_57)
.L_57:
        /*018c*/ 	.word	0x00000000
        /*0190*/ 	.short	0x0001
        /*0192*/ 	.short	0x0008
        /*0194*/ 	.byte	0x00, 0xf4, 0x21, 0x00


	//----- nvinfo : EIATTR_KPARAM_INFO
	.align		4
.L_58:
        /*0198*/ 	.byte	0x04, 0x17
        /*019a*/ 	.short	(.L_60 - .L_59)
.L_59:
        /*019c*/ 	.word	0x00000000
        /*01a0*/ 	.short	0x0000
        /*01a2*/ 	.short	0x0000
        /*01a4*/ 	.byte	0x00, 0xf4, 0x21, 0x00


	//----- nvinfo : EIATTR_SPARSE_MMA_MASK
	.align		4
.L_60:
        /*01a8*/ 	.byte	0x03, 0x50
        /*01aa*/ 	.short	0x0000


	//----- nvinfo : EIATTR_MAXREG_COUNT
	.align		4
        /*01ac*/ 	.byte	0x03, 0x1b
        /*01ae*/ 	.short	0x00ff


	//----- nvinfo : EIATTR_NUM_BARRIERS
	.align		4
        /*01b0*/ 	.byte	0x02, 0x4c
        /*01b2*/ 	.byte	0x01
	.zero		1


	//----- nvinfo : EIATTR_ANNOTATIONS
	.align		4
        /*01b4*/ 	.byte	0x04, 0x55
        /*01b6*/ 	.short	(.L_62 - .L_61)


	//   ....[0]....
.L_61:
        /*01b8*/ 	.word	0x00000001
        /*01bc*/ 	.byte	0x10, 0x36, 0x00, 0x00, 0x01, 0x00, 0x00, 0x00, 0x50, 0x36, 0x00, 0x00, 0x01, 0x00, 0x00, 0x00
        /* <DEDUP_REMOVED lines=9> */
        /*025c*/ 	.byte	0x50, 0x3f, 0x00, 0x00, 0x01, 0x00, 0x00, 0x00, 0x40, 0x43, 0x00, 0x00


	//----- nvinfo : EIATTR_MERCURY_ISA_VERSION
	.align		4
.L_62:
        /*0268*/ 	.byte	0x03, 0x5f
        /*026a*/ 	.short	0x0101


	//----- nvinfo : EIATTR_COOP_GROUP_MASK_REGIDS
	.align		4
        /*026c*/ 	.byte	0x04, 0x29
        /*026e*/ 	.short	(.L_64 - .L_63)


	//   ....[0]....
.L_63:
        /*0270*/ 	.word	0xffffffff


	//   ....[1]....
        /*0274*/ 	.word	0xffffffff


	//   ....[2]....
        /*0278*/ 	.word	0xffffffff


	//   ....[3]....
        /*027c*/ 	.word	0xffffffff


	//   ....[4]....
        /*0280*/ 	.word	0xffffffff


	//   ....[5]....
        /*0284*/ 	.word	0xffffffff


	//   ....[6]....
        /*0288*/ 	.word	0xffffffff


	//   ....[7]....
        /*028c*/ 	.word	0xffffffff


	//   ....[8]....
        /*0290*/ 	.word	0xffffffff


	//   ....[9]....
        /*0294*/ 	.word	0xffffffff


	//   ....[10]....
        /*0298*/ 	.word	0xffffffff


	//   ....[11]....
        /*029c*/ 	.word	0xffffffff


	//   ....[12]....
        /*02a0*/ 	.word	0xffffffff


	//   ....[13]....
        /*02a4*/ 	.word	0xffffffff


	//   ....[14]....
        /*02a8*/ 	.word	0xffffffff


	//   ....[15]....
        /*02ac*/ 	.word	0xffffffff


	//   ....[16]....
        /*02b0*/ 	.word	0xffffffff


	//   ....[17]....
        /*02b4*/ 	.word	0xffffffff


	//   ....[18]....
        /*02b8*/ 	.word	0xffffffff


	//   ....[19]....
        /*02bc*/ 	.word	0xffffffff


	//   ....[20]....
        /*02c0*/ 	.word	0xffffffff


	//   ....[21]....
        /*02c4*/ 	.word	0xffffffff


	//   ....[22]....
        /*02c8*/ 	.word	0xffffffff


	//   ....[23]....
        /*02cc*/ 	.word	0xffffffff


	//----- nvinfo : EIATTR_COOP_GROUP_INSTR_OFFSETS
	.align		4
.L_64:
        /*02d0*/ 	.byte	0x04, 0x28
        /*02d2*/ 	.short	(.L_66 - .L_65)


	//   ....[0]....
.L_65:
        /*02d4*/ 	.word	0x000046c0


	//   ....[1]....
        /*02d8*/ 	.word	0x000047d0


	//   ....[2]....
        /*02dc*/ 	.word	0x000047e0


	//   ....[3]....
        /*02e0*/ 	.word	0x00004860


	//   ....[4]....
        /*02e4*/ 	.word	0x00004950


	//   ....[5]....
        /*02e8*/ 	.word	0x00004b20


	//   ....[6]....
        /*02ec*/ 	.word	0x00004b50


	//   ....[7]....
        /*02f0*/ 	.word	0x00004c20


	//   ....[8]....
        /*02f4*/ 	.word	0x00005250


	//   ....[9]....
        /*02f8*/ 	.word	0x00005260


	//   ....[10]....
        /*02fc*/ 	.word	0x00005270


	//   ....[11]....
        /*0300*/ 	.word	0x00005280


	//   ....[12]....
        /*0304*/ 	.word	0x00005290


	//   ....[13]....
        /*0308*/ 	.word	0x000052a0


	//   ....[14]....
        /*030c*/ 	.word	0x000052b0


	//   ....[15]....
        /*0310*/ 	.word	0x000052c0


	//   ....[16]....
        /*0314*/ 	.word	0x00005f60


	//   ....[17]....
        /*0318*/ 	.word	0x00005f70


	//   ....[18]....
        /*031c*/ 	.word	0x00005f80


	//   ....[19]....
        /*0320*/ 	.word	0x00005f90


	//   ....[20]....
        /*0324*/ 	.word	0x00005fe0


	//   ....[21]....
        /*0328*/ 	.word	0x00005ff0


	//   ....[22]....
        /*032c*/ 	.word	0x00006000


	//   ....[23]....
        /*0330*/ 	.word	0x00006010


	//----- nvinfo : EIATTR_EXIT_INSTR_OFFSETS
	.align		4
.L_66:
        /*0334*/ 	.byte	0x04, 0x1c
        /*0336*/ 	.short	(.L_68 - .L_67)


	//   ....[0]....
.L_67:
        /*0338*/ 	.word	0x0000bbd0


	//----- nvinfo : EIATTR_REQNTID
	.align		4
.L_68:
        /*033c*/ 	.byte	0x04, 0x10
        /*033e*/ 	.short	(.L_70 - .L_69)
.L_69:
        /*0340*/ 	.word	0x00000100
        /*0344*/ 	.word	0x00000001
        /*0348*/ 	.word	0x00000001


	//----- nvinfo : EIATTR_CBANK_PARAM_SIZE
	.align		4
.L_70:
        /*034c*/ 	.byte	0x03, 0x19
        /*034e*/ 	.short	0x0088


	//----- nvinfo : EIATTR_PARAM_CBANK
	.align		4
        /*0350*/ 	.byte	0x04, 0x0a
        /*0352*/ 	.short	(.L_72 - .L_71)
	.align		4
.L_71:
        /*0354*/ 	.word	index@(.nv.constant0.attn_fwd)
        /*0358*/ 	.short	0x0210
        /*035a*/ 	.short	0x0088


	//----- nvinfo : EIATTR_SW_WAR
	.align		4
.L_72:
        /*035c*/ 	.byte	0x04, 0x36
        /*035e*/ 	.short	(.L_74 - .L_73)
.L_73:
        /*0360*/ 	.word	0x00000008
.L_74:


//--------------------- .nv.callgraph             --------------------------
	.section	.nv.callgraph,"",@"SHT_CUDA_CALLGRAPH"
	.align	4
	.sectionentsize	8
	.align		4
        /*0000*/ 	.word	0x00000000
	.align		4
        /*0004*/ 	.word	0xffffffff
	.align		4
        /*0008*/ 	.word	0x00000000
	.align		4
        /*000c*/ 	.word	0xfffffffe
	.align		4
        /*0010*/ 	.word	0x00000000
	.align		4
        /*0014*/ 	.word	0xfffffffd
	.align		4
        /*0018*/ 	.word	0x00000000
	.align		4
        /*001c*/ 	.word	0xfffffffc


//--------------------- .nv.constant4             --------------------------
	.section	.nv.constant4,"a",@progbits
	.align	8
	.align		8
.nv.constant4:
        /*0000*/ 	.dword	_$_str


//--------------------- .text.attn_fwd            --------------------------
	.section	.text.attn_fwd,"ax",@progbits
	.align	128
        .global         attn_fwd
        .type           attn_fwd,@function
        .size           attn_fwd,(.L_x_3 - attn_fwd)
        .other          attn_fwd,@"STO_CUDA_ENTRY STV_DEFAULT"
attn_fwd:
.text.attn_fwd:
[----:B------:R-:W0:Y:S01]  /*0000*/  LDC R1, c[0x0][0x28] ;  /* 0x00000a00ff017b82 */ /* 0x000e220000000800 */
[----:B------:R-:W1:Y:S07]  /*0010*/  S2R R248, SR_TID.X ;  /* 0x0000000000f87919 */ /* 0x000e6e0000002100 */
[----:B------:R-:W2:Y:S01]  /*0020*/  S2UR UR16, SR_CTAID.Y ;  /* 0x00000000001079c3 */ /* 0x000ea20000002600 */
[----:B------:R-:W-:Y:S01]  /*0030*/  ULDC.64 UR4, c[0x0][0x240] ;  /* 0x0000900000047ab9 */ /* 0x000fe20000000a00 */
[----:B------:R-:W-:Y:S01]  /*0040*/  ULDC.64 UR28, c[0x0][0x208] ;  /* 0x00008200001c7ab9 */ /* 0x000fe20000000a00 */
[----:B------:R-:W3:Y:S01]  /*0050*/  S2R R3, SR_CTAID.X ;  /* 0x0000000000037919 */ /* 0x000ee20000002500 */
[----:B0-----:R-:W-:-:S04]  /*0060*/  VIADD R1, R1, 0xffffffd0 ;  /* 0xffffffd001017836 */ /* 0x001fc80000000000 */
[----:B------:R-:W0:Y:S08]  /*0070*/  LDC.64 R240, c[0x0][0x210] ;  /* 0x00008400fff07b82 */ /* 0x000e300000000a00 */
[----:B------:R-:W4:Y:S01]  /*0080*/  LDC R247, c[0x0][0x248] ;  /* 0x00009200fff77b82 */ /* 0x000f220000000800 */
[----:B--2---:R-:W-:-:S07]  /*0090*/  UIMAD UR4, UR16, UR4, URZ ;  /* 0x00000004100472a4 */ /* 0x004fce000f8e023f */
[----:B------:R-:W2:Y:S01]  /*00a0*/  LDC R250, c[0x0][0x280] ;  /* 0x0000a000fffa7b82 */ /* 0x000ea20000000800 */
[----:B-1----:R-:W-:-:S05]  /*00b0*/  LOP3.LUT R0, R248, 0xff, RZ, 0xc0, !PT ;  /* 0x000000fff8007812 */ /* 0x002fca00078ec0ff */
[----:B---3--:R-:W-:-:S04]  /*00c0*/  IMAD R2, R3, 0x100, R0 ;  /* 0x0000010003027824 */ /* 0x008fc800078e0200 */
[----:B------:R-:W-:Y:S01]  /*00d0*/  IMAD R3, R2, UR5, RZ ;  /* 0x0000000502037c24 */ /* 0x000fe2000f8e02ff */
[----:B------:R-:W-:Y:S01]  /*00e0*/  USHF.R.S32.HI UR5, URZ, 0x1f, UR4 ;  /* 0x0000001f3f057899 */ /* 0x000fe20008011404 */
[C---:B----4-:R-:W-:Y:S02]  /*00f0*/  IMAD R7, R247.reuse, 0x3, RZ ;  /* 0x00000003f7077824 */ /* 0x050fe400078e02ff */
[----:B------:R-:W-:Y:S01]  /*0100*/  IMAD.SHL.U32 R5, R247, 0x2, RZ ;  /* 0x00000002f7057824 */ /* 0x000fe200078e00ff */
[----:B0-----:R-:W-:Y:S02]  /*0110*/  IADD3 R240, P0, P1, R3, UR4, R240 ;  /* 0x0000000403f07c10 */ /* 0x001fe4000f91e0f0 */
[----:B------:R-:W-:-:S04]  /*0120*/  SHF.R.S32.HI R2, RZ, 0x1f, R3 ;  /* 0x0000001fff027819 */ /* 0x000fc80000011403 */
[----:B------:R-:W-:Y:S02]  /*0130*/  IADD3.X R241, R2, UR5, R241, P0, P1 ;  /* 0x0000000502f17c10 */ /* 0x000fe400087e24f1 */
[----:B------:R-:W-:Y:S01]  /*0140*/  IADD3 R2, P0, R240, R247, RZ ;  /* 0x000000f7f0027210 */ /* 0x000fe20007f1e0ff */
[----:B------:R-:W-:Y:S01]  /*0150*/  IMAD R11, R247, 0x5, RZ ;  /* 0x00000005f70b7824 */ /* 0x000fe200078e02ff */
[-C--:B------:R-:W-:Y:S01]  /*0160*/  IADD3 R4, P1, R5, R240.reuse, RZ ;  /* 0x000000f005047210 */ /* 0x080fe20007f3e0ff */
[C---:B------:R-:W-:Y:S01]  /*0170*/  IMAD R13, R247.reuse, 0x6, RZ ;  /* 0x00000006f70d7824 */ /* 0x040fe200078e02ff */
[CC--:B------:R-:W-:Y:S01]  /*0180*/  LEA.HI.X.SX32 R3, R247.reuse, R241.reuse, 0x1, P0 ;  /* 0x000000f1f7037211 */ /* 0x0c0fe200000f0eff */
[----:B------:R-:W-:Y:S01]  /*0190*/  IMAD.SHL.U32 R9, R247, 0x4, RZ ;  /* 0x00000004f7097824 */ /* 0x000fe200078e00ff */
[-C--:B------:R-:W-:Y:S01]  /*01a0*/  IADD3 R6, P0, R7, R240.reuse, RZ ;  /* 0x000000f007067210 */ /* 0x080fe20007f1e0ff */
[----:B------:R-:W-:Y:S01]  /*01b0*/  IMAD.SHL.U32 R17, R247, 0x8, RZ ;  /* 0x00000008f7117824 */ /* 0x000fe200078e00ff */
[-C--:B------:R-:W-:Y:S01]  /*01c0*/  LEA.HI.X.SX32 R5, R5, R241.reuse, 0x1, P1 ;  /* 0x000000f105057211 */ /* 0x080fe200008f0eff */
[----:B------:R-:W-:Y:S01]  /*01d0*/  IMAD R15, R247, 0x7, RZ ;  /* 0x00000007f70f7824 */ /* 0x000fe200078e02ff */
[----:B------:R-:W-:Y:S01]  /*01e0*/  LEA.HI.X.SX32 R7, R7, R241, 0x1, P0 ;  /* 0x000000f107077211 */ /* 0x000fe200000f0eff */
[----:B------:R-:W-:Y:S01]  /*01f0*/  IMAD R107, R247, 0xc, RZ ;  /* 0x0000000cf76b7824 */ /* 0x000fe200078e02ff */
[-C--:B------:R-:W-:Y:S01]  /*0200*/  IADD3 R10, P0, R11, R240.reuse, RZ ;  /* 0x000000f00b0a7210 */ /* 0x080fe20007f1e0ff */
[----:B------:R0:W3:Y:S01]  /*0210*/  LDG.E.U8 R245, desc[UR28][R4.64] ;  /* 0x0000001c04f57981 */ /* 0x0000e2000c1e1100 */
[----:B------:R-:W-:-:S02]  /*0220*/  IADD3 R8, P1, R9, R240, RZ ;  /* 0x000000f009087210 */ /* 0x000fc40007f3e0ff */
[-C--:B------:R-:W-:Y:S01]  /*0230*/  LEA.HI.X.SX32 R11, R11, R241.reuse, 0x1, P0 ;  /* 0x000000f10b0b7211 */ /* 0x080fe200000f0eff */
[----:B------:R1:W3:Y:S01]  /*0240*/  LDG.E.U8 R6, desc[UR28][R6.64] ;  /* 0x0000001c06067981 */ /* 0x0002e2000c1e1100 */
[-C--:B------:R-:W-:Y:S01]  /*0250*/  IADD3 R12, P0, R13, R240.reuse, RZ ;  /* 0x000000f00d0c7210 */ /* 0x080fe20007f1e0ff */
[----:B------:R-:W-:Y:S01]  /*0260*/  IMAD.SHL.U32 R119, R247, 0x10, RZ ;  /* 0x00000010f7777824 */ /* 0x000fe200078e00ff */
[-C--:B------:R-:W-:Y:S01]  /*0270*/  LEA.HI.X.SX32 R9, R9, R241.reuse, 0x1, P1 ;  /* 0x000000f109097211 */ /* 0x080fe200008f0eff */
[C---:B------:R-:W-:Y:S01]  /*0280*/  IMAD R105, R247.reuse, 0xb, RZ ;  /* 0x0000000bf7697824 */ /* 0x040fe200078e02ff */
[----:B------:R-:W4:Y:S01]  /*0290*/  LDG.E.U8 R2, desc[UR28][R2.64] ;  /* 0x0000001c02027981 */ /* 0x000f22000c1e1100 */
[----:B0-----:R-:W-:Y:S01]  /*02a0*/  IMAD R5, R247, 0x9, RZ ;  /* 0x00000009f7057824 */ /* 0x001fe200078e02ff */
[-C--:B------:R-:W-:Y:S02]  /*02b0*/  LEA.HI.X.SX32 R13, R13, R241.reuse, 0x1, P0 ;  /* 0x000000f10d0d7211 */ /* 0x080fe400000f0eff */
[-C--:B------:R-:W-:Y:S01]  /*02c0*/  IADD3 R16, P0, R17, R240.reuse, RZ ;  /* 0x000000f011107210 */ /* 0x080fe20007f1e0ff */
[----:B-1----:R-:W-:Y:S01]  /*02d0*/  IMAD R7, R247, 0xa, RZ ;  /* 0x0000000af7077824 */ /* 0x002fe200078e02ff */
[-C--:B------:R-:W-:Y:S01]  /*02e0*/  IADD3 R14, P1, R15, R240.reuse, RZ ;  /* 0x000000f00f0e7210 */ /* 0x080fe20007f3e0ff */
[----:B------:R-:W-:Y:S01]  /*02f0*/  IMAD R109, R247, 0xd, RZ ;  /* 0x0000000df76d7824 */ /* 0x000fe200078e02ff */
[-C--:B------:R-:W-:Y:S01]  /*0300*/  IADD3 R18, P2, R5, R240.reuse, RZ ;  /* 0x000000f005127210 */ /* 0x080fe20007f5e0ff */
[----:B------:R-:W-:Y:S01]  /*0310*/  IMAD R117, R247, 0xf, RZ ;  /* 0x0000000ff7757824 */ /* 0x000fe200078e02ff */
[-C--:B------:R-:W-:Y:S01]  /*0320*/  LEA.HI.X.SX32 R17, R17, R241.reuse, 0x1, P0 ;  /* 0x000000f111117211 */ /* 0x080fe200000f0eff */
[----:B------:R-:W-:Y:S01]  /*0330*/  IMAD R127, R247, 0x13, RZ ;  /* 0x00000013f77f7824 */ /* 0x000fe200078e02ff */
[-C--:B------:R-:W-:Y:S01]  /*0340*/  IADD3 R168, P3, R107, R240.reuse, RZ ;  /* 0x000000f06ba87210 */ /* 0x080fe20007f7e0ff */
[----:B------:R0:W5:Y:S01]  /*0350*/  LDG.E.U8 R244, desc[UR28][R8.64] ;  /* 0x0000001c08f47981 */ /* 0x000162000c1e1100 */
[-C--:B------:R-:W-:Y:S01]  /*0360*/  LEA.HI.X.SX32 R15, R15, R241.reuse, 0x1, P1 ;  /* 0x000000f10f0f7211 */ /* 0x080fe200008f0eff */
[----:B------:R-:W-:Y:S01]  /*0370*/  IMAD R115, R247, 0xe, RZ ;  /* 0x0000000ef7737824 */ /* 0x000fe200078e02ff */
[-C--:B------:R-:W-:Y:S01]  /*0380*/  IADD3 R166, P0, R119, R240.reuse, RZ ;  /* 0x000000f077a67210 */ /* 0x080fe20007f1e0ff */
[----:B------:R-:W-:Y:S01]  /*0390*/  IMAD R145, R247, 0x17, RZ ;  /* 0x00000017f7917824 */ /* 0x000fe200078e02ff */
[-C--:B------:R-:W-:Y:S01]  /*03a0*/  LEA.HI.X.SX32 R19, R5, R241.reuse, 0x1, P2 ;  /* 0x000000f105137211 */ /* 0x080fe200010f0eff */
[----:B------:R-:W-:Y:S01]  /*03b0*/  IMAD R121, R247, 0x11, RZ ;  /* 0x00000011f7797824 */ /* 0x000fe200078e02ff */
[-C--:B------:R-:W-:Y:S01]  /*03c0*/  IADD3 R238, P2, R105, R240.reuse, RZ ;  /* 0x000000f069ee7210 */ /* 0x080fe20007f5e0ff */
[----:B------:R-:W-:Y:S01]  /*03d0*/  IMAD R123, R247, 0x12, RZ ;  /* 0x00000012f77b7824 */ /* 0x000fe200078e02ff */
[-C--:B------:R-:W-:Y:S01]  /*03e0*/  IADD3 R236, P4, R109, R240.reuse, RZ ;  /* 0x000000f06dec7210 */ /* 0x080fe20007f9e0ff */
[----:B------:R-:W-:Y:S01]  /*03f0*/  IMAD R129, R247, 0x14, RZ ;  /* 0x00000014f7817824 */ /* 0x000fe200078e02ff */
[-C--:B0-----:R-:W-:Y:S01]  /*0400*/  IADD3 R8, P1, R7, R240.reuse, RZ ;  /* 0x000000f007087210 */ /* 0x081fe20007f3e0ff */
[----:B------:R-:W-:Y:S01]  /*0410*/  IMAD R133, R247, 0x16, RZ ;  /* 0x00000016f7857824 */ /* 0x000fe200078e02ff */
[-C--:B------:R-:W-:Y:S01]  /*0420*/  IADD3 R234, P6, R117, R240.reuse, RZ ;  /* 0x000000f075ea7210 */ /* 0x080fe20007fde0ff */
[----:B------:R-:W-:Y:S01]  /*0430*/  IMAD R151, R247, 0x1a, RZ ;  /* 0x0000001af7977824 */ /* 0x000fe200078e02ff */
[-C--:B------:R-:W-:Y:S01]  /*0440*/  LEA.HI.X.SX32 R169, R107, R241.reuse, 0x1, P3 ;  /* 0x000000f16ba97211 */ /* 0x080fe200018f0eff */
[----:B------:R-:W-:Y:S01]  /*0450*/  IMAD R131, R247, 0x15, RZ ;  /* 0x00000015f7837824 */ /* 0x000fe200078e02ff */
[-C--:B------:R-:W-:Y:S01]  /*0460*/  IADD3 R230, P3, R127, R240.reuse, RZ ;  /* 0x000000f07fe67210 */ /* 0x080fe20007f7e0ff */
[----:B------:R-:W-:Y:S01]  /*0470*/  IMAD R159, R247, 0x1e, RZ ;  /* 0x0000001ef79f7824 */ /* 0x000fe200078e02ff */
[-C--:B------:R-:W-:Y:S01]  /*0480*/  LEA.HI.X.SX32 R167, R119, R241.reuse, 0x1, P0 ;  /* 0x000000f177a77211 */ /* 0x080fe200000f0eff */
[----:B------:R-:W-:Y:S01]  /*0490*/  IMAD R147, R247, 0x18, RZ ;  /* 0x00000018f7937824 */ /* 0x000fe200078e02ff */
[-C--:B------:R-:W-:Y:S01]  /*04a0*/  LEA.HI.X.SX32 R9, R7, R241.reuse, 0x1, P1 ;  /* 0x000000f107097211 */ /* 0x080fe200008f0eff */
[----:B------:R-:W-:Y:S01]  /*04b0*/  IMAD R149, R247, 0x19, RZ ;  /* 0x00000019f7957824 */ /* 0x000fe200078e02ff */
[-C--:B------:R-:W-:Y:S01]  /*04c0*/  IADD3 R124, P5, R115, R240.reuse, RZ ;  /* 0x000000f0737c7210 */ /* 0x080fe20007fbe0ff */
[----:B------:R-:W-:Y:S01]  /*04d0*/  IMAD R153, R247, 0x1b, RZ ;  /* 0x0000001bf7997824 */ /* 0x000fe200078e02ff */
[-C--:B------:R-:W-:Y:S01]  /*04e0*/  IADD3 R226, P0, R145, R240.reuse, RZ ;  /* 0x000000f091e27210 */ /* 0x080fe20007f1e0ff */
        /* <DEDUP_REMOVED lines=10> */
[----:B------:R-:W-:Y:S01]  /*0590*/  IMAD.SHL.U32 R185, R247, 0x20, RZ ;  /* 0x00000020f7b97824 */ /* 0x000fe200078e00ff */
[-C--:B------:R-:W-:Y:S01]  /*05a0*/  IADD3 R164, P4, R129, R240.reuse, RZ ;  /* 0x000000f081a47210 */ /* 0x080fe20007f9e0ff */
[----:B------:R-:W-:Y:S01]  /*05b0*/  IMAD R189, R247, 0x22, RZ ;  /* 0x00000022f7bd7824 */ /* 0x000fe200078e02ff */
[----:B------:R-:W-:Y:S01]  /*05c0*/  IADD3 R104, P6, R133, R240, RZ ;  /* 0x000000f085687210 */ /* 0x000fe20007fde0ff */
[----:B------:R-:W-:Y:S01]  /*05d0*/  IMAD R193, R247, 0x24, RZ ;  /* 0x00000024f7c17824 */ /* 0x000fe200078e02ff */
[-C--:B------:R-:W-:Y:S01]  /*05e0*/  LEA.HI.X.SX32 R231, R127, R241.reuse, 0x1, P3 ;  /* 0x000000f17fe77211 */ /* 0x080fe200018f0eff */
[----:B------:R0:W2:Y:S01]  /*05f0*/  LDG.E.U8 R7, desc[UR28][R8.64] ;  /* 0x0000001c08077981 */ /* 0x0000a2000c1e1100 */
[----:B------:R-:W-:-:S02]  /*0600*/  LEA.HI.X.SX32 R125, R115, R241, 0x1, P5 ;  /* 0x000000f1737d7211 */ /* 0x000fc400028f0eff */
[-C--:B------:R-:W-:Y:S01]  /*0610*/  IADD3 R126, P3, R151, R240.reuse, RZ ;  /* 0x000000f0977e7210 */ /* 0x080fe20007f7e0ff */
[----:B------:R-:W-:Y:S01]  /*0620*/  IMAD R201, R247, 0x28, RZ ;  /* 0x00000028f7c97824 */ /* 0x000fe200078e02ff */
[-C--:B------:R-:W-:Y:S01]  /*0630*/  LEA.HI.X.SX32 R227, R145, R241.reuse, 0x1, P0 ;  /* 0x000000f191e37211 */ /* 0x080fe200000f0eff */
[----:B------:R-:W-:Y:S01]  /*0640*/  IMAD R191, R247, 0x23, RZ ;  /* 0x00000023f7bf7824 */ /* 0x000fe200078e02ff */
[-C--:B------:R-:W-:Y:S01]  /*0650*/  IADD3 R228, P5, R131, R240.reuse, RZ ;  /* 0x000000f083e47210 */ /* 0x080fe20007fbe0ff */
[----:B------:R-:W-:Y:S01]  /*0660*/  IMAD R197, R247, 0x26, RZ ;  /* 0x00000026f7c57824 */ /* 0x000fe200078e02ff */
[----:B------:R-:W-:Y:S01]  /*0670*/  LEA.HI.X.SX32 R233, R121, R241, 0x1, P1 ;  /* 0x000000f179e97211 */ /* 0x000fe200008f0eff */
[----:B------:R-:W-:Y:S01]  /*0680*/  IMAD R199, R247, 0x27, RZ ;  /* 0x00000027f7c77824 */ /* 0x000fe200078e02ff */
[-C--:B------:R-:W-:Y:S01]  /*0690*/  IADD3 R128, P0, R159, R240.reuse, RZ ;  /* 0x000000f09f807210 */ /* 0x080fe20007f1e0ff */
[----:B------:R1:W3:Y:S01]  /*06a0*/  LDG.E.U8 R5, desc[UR28][R14.64] ;  /* 0x0000001c0e057981 */ /* 0x0002e2000c1e1100 */
[----:B------:R-:W-:-:S02]  /*06b0*/  IADD3 R162, P1, R147, R240, RZ ;  /* 0x000000f093a27210 */ /* 0x000fc40007f3e0ff */
[-C--:B------:R-:W-:Y:S01]  /*06c0*/  LEA.HI.X.SX32 R115, R123, R241.reuse, 0x1, P2 ;  /* 0x000000f17b737211 */ /* 0x080fe200010f0eff */
[----:B------:R-:W-:Y:S01]  /*06d0*/  IMAD R203, R247, 0x29, RZ ;  /* 0x00000029f7cb7824 */ /* 0x000fe200078e02ff */
[-C--:B------:R-:W-:Y:S01]  /*06e0*/  IADD3 R224, P2, R149, R240.reuse, RZ ;  /* 0x000000f095e07210 */ /* 0x080fe20007f5e0ff */
[----:B------:R-:W-:Y:S01]  /*06f0*/  IMAD R207, R247, 0x2b, RZ ;  /* 0x0000002bf7cf7824 */ /* 0x000fe200078e02ff */
[-C--:B------:R-:W-:Y:S01]  /*0700*/  LEA.HI.X.SX32 R165, R129, R241.reuse, 0x1, P4 ;  /* 0x000000f181a57211 */ /* 0x080fe200020f0eff */
[----:B------:R1:W5:Y:S01]  /*0710*/  LDG.E.U8 R3, desc[UR28][R10.64] ;  /* 0x0000001c0a037981 */ /* 0x000362000c1e1100 */
[-C--:B------:R-:W-:Y:S02]  /*0720*/  LEA.HI.X.SX32 R105, R133, R241.reuse, 0x1, P6 ;  /* 0x000000f185697211 */ /* 0x080fe400030f0eff */
[-C--:B------:R-:W-:Y:S01]  /*0730*/  IADD3 R222, P4, R153, R240.reuse, RZ ;  /* 0x000000f099de7210 */ /* 0x080fe20007f9e0ff */
[----:B0-----:R-:W-:Y:S01]  /*0740*/  IMAD R8, R247, 0x2c, RZ ;  /* 0x0000002cf7087824 */ /* 0x001fe200078e02ff */
[-C--:B------:R-:W-:Y:S01]  /*0750*/  IADD3 R220, P6, R157, R240.reuse, RZ ;  /* 0x000000f09ddc7210 */ /* 0x080fe20007fde0ff */
[----:B------:R-:W-:Y:S01]  /*0760*/  IMAD R205, R247, 0x2a, RZ ;  /* 0x0000002af7cd7824 */ /* 0x000fe200078e02ff */
[-C--:B------:R-:W-:Y:S01]  /*0770*/  LEA.HI.X.SX32 R127, R151, R241.reuse, 0x1, P3 ;  /* 0x000000f1977f7211 */ /* 0x080fe200018f0eff */
[----:B------:R-:W-:Y:S01]  /*0780*/  IMAD R22, R247, 0x33, RZ ;  /* 0x00000033f7167824 */ /* 0x000fe200078e02ff */
[-C--:B------:R-:W-:Y:S01]  /*0790*/  LEA.HI.X.SX32 R229, R131, R241.reuse, 0x1, P5 ;  /* 0x000000f183e57211 */ /* 0x080fe200028f0eff */
[----:B-1----:R-:W-:Y:S01]  /*07a0*/  IMAD R14, R247, 0x2f, RZ ;  /* 0x0000002ff70e7824 */ /* 0x002fe200078e02ff */
[----:B------:R-:W-:Y:S01]  /*07b0*/  IADD3 R216, P3, R187, R240, RZ ;  /* 0x000000f0bbd87210 */ /* 0x000fe20007f7e0ff */
[----:B------:R0:W3:Y:S01]  /*07c0*/  LDG.E.U8 R243, desc[UR28][R12.64] ;  /* 0x0000001c0cf37981 */ /* 0x0000e2000c1e1100 */
[----:B------:R-:W-:-:S02]  /*07d0*/  LEA.HI.X.SX32 R129, R159, R241, 0x1, P0 ;  /* 0x000000f19f817211 */ /* 0x000fc400000f0eff */
[-C--:B------:R-:W-:Y:S01]  /*07e0*/  IADD3 R160, P5, R155, R240.reuse, RZ ;  /* 0x000000f09ba07210 */ /* 0x080fe20007fbe0ff */
[----:B------:R-:W-:Y:S01]  /*07f0*/  IMAD R20, R247, 0x32, RZ ;  /* 0x00000032f7147824 */ /* 0x000fe200078e02ff */
[-C--:B------:R-:W-:Y:S01]  /*0800*/  LEA.HI.X.SX32 R163, R147, R241.reuse, 0x1, P1 ;  /* 0x000000f193a37211 */ /* 0x080fe200008f0eff */
[----:B------:R1:W4:Y:S01]  /*0810*/  LDG.E.U8 R242, desc[UR28][R16.64] ;  /* 0x0000001c10f27981 */ /* 0x000322000c1e1100 */
[-C--:B------:R-:W-:Y:S02]  /*0820*/  IADD3 R212, P0, R195, R240.reuse, RZ ;  /* 0x000000f0c3d47210 */ /* 0x080fe40007f1e0ff */
[-C--:B------:R-:W-:Y:S01]  /*0830*/  IADD3 R218, P1, R183, R240.reuse, RZ ;  /* 0x000000f0b7da7210 */ /* 0x080fe20007f3e0ff */
[----:B------:R1:W4:Y:S01]  /*0840*/  LDG.E.U8 R4, desc[UR28][R18.64] ;  /* 0x0000001c12047981 */ /* 0x000322000c1e1100 */
[-C--:B------:R-:W-:Y:S02]  /*0850*/  LEA.HI.X.SX32 R225, R149, R241.reuse, 0x1, P2 ;  /* 0x000000f195e17211 */ /* 0x080fe400010f0eff */
        /* <DEDUP_REMOVED lines=10> */
[-C--:B------:R-:W-:Y:S01]  /*0900*/  LEA.HI.X.SX32 R217, R187, R241.reuse, 0x1, P3 ;  /* 0x000000f1bbd97211 */ /* 0x080fe200018f0eff */
[----:B0-----:R-:W-:Y:S01]  /*0910*/  IMAD R12, R247, 0x2e, RZ ;  /* 0x0000002ef70c7824 */ /* 0x001fe200078e02ff */
        /* <DEDUP_REMOVED lines=9> */
[C---:B-1----:R-:W-:Y:S01]  /*09b0*/  IMAD R16, R247.reuse, 0x30, RZ ;  /* 0x00000030f7107824 */ /* 0x042fe200078e02ff */
        /* <DEDUP_REMOVED lines=9> */
[----:B------:R-:W-:Y:S01]  /*0a50*/  IMAD.SHL.U32 R143, R247, 0x40, RZ ;  /* 0x00000040f78f7824 */ /* 0x000fe200078e00ff */
[-C--:B------:R-:W-:Y:S01]  /*0a60*/  LEA.HI.X.SX32 R157, R193, R241.reuse, 0x1, P6 ;  /* 0x000000f1c19d7211 */ /* 0x080fe200030f0eff */
[----:B------:R-:W-:Y:S01]  /*0a70*/  IMAD R141, R247, 0x44, RZ ;  /* 0x00000044f78d7824 */ /* 0x000fe200078e02ff */
[-C--:B------:R-:W-:Y:S01]  /*0a80*/  IADD3 R208, P4, R203, R240.reuse, RZ ;  /* 0x000000f0cbd07210 */ /* 0x080fe20007f9e0ff */
[----:B------:R-:W-:Y:S01]  /*0a90*/  IMAD R44, R247, 0x3e, RZ ;  /* 0x0000003ef72c7824 */ /* 0x000fe200078e02ff */
[-C--:B------:R-:W-:Y:S01]  /*0aa0*/  IADD3 R206, P6, R207, R240.reuse, RZ ;  /* 0x000000f0cfce7210 */ /* 0x080fe20007fde0ff */
[----:B------:R-:W-:Y:S01]  /*0ab0*/  IMAD R46, R247, 0x3f, RZ ;  /* 0x0000003ff72e7824 */ /* 0x000fe200078e02ff */
[-C--:B------:R-:W-:Y:S01]  /*0ac0*/  LEA.HI.X.SX32 R155, R201, R241.reuse, 0x1, P3 ;  /* 0x000000f1c99b7211 */ /* 0x080fe200018f0eff */
[----:B------:R-:W-:Y:S01]  /*0ad0*/  IMAD R139, R247, 0x48, RZ ;  /* 0x00000048f78b7824 */ /* 0x000fe200078e02ff */
[-C--:B------:R-:W-:Y:S01]  /*0ae0*/  LEA.HI.X.SX32 R215, R191, R241.reuse, 0x1, P5 ;  /* 0x000000f1bfd77211 */ /* 0x080fe200028f0eff */
[C---:B------:R-:W-:Y:S01]  /*0af0*/  IMAD R111, R247.reuse, 0x42, RZ ;  /* 0x00000042f76f7824 */ /* 0x040fe200078e02ff */
[-C--:B------:R-:W-:Y:S01]  /*0b00*/  IADD3 R202, P3, R14, R240.reuse, RZ ;  /* 0x000000f00eca7210 */ /* 0x080fe20007f7e0ff */
[C---:B------:R-:W-:Y:S01]  /*0b10*/  IMAD R179, R247.reuse, 0x43, RZ ;  /* 0x00000043f7b37824 */ /* 0x040fe200078e02ff */
[-C--:B------:R-:W-:Y:S01]  /*0b20*/  LEA.HI.X.SX32 R153, R8, R241.reuse, 0x1, P0 ;  /* 0x000000f108997211 */ /* 0x080fe200000f0eff */
[----:B------:R-:W-:Y:S01]  /*0b30*/  IMAD R175, R247, 0x47, RZ ;  /* 0x00000047f7af7824 */ /* 0x000fe200078e02ff */
[-C--:B------:R-:W-:Y:S01]  /*0b40*/  IADD3 R116, P5, R205, R240.reuse, RZ ;  /* 0x000000f0cd747210 */ /* 0x080fe20007fbe0ff */
[----:B------:R-:W-:Y:S01]  /*0b50*/  IMAD R171, R247, 0x4b, RZ ;  /* 0x0000004bf7ab7824 */ /* 0x000fe200078e02ff */
[-C--:B------:R-:W-:Y:S01]  /*0b60*/  LEA.HI.X.SX32 R133, R197, R241.reuse, 0x1, P1 ;  /* 0x000000f1c5857211 */ /* 0x080fe200008f0eff */
[C---:B------:R-:W-:Y:S01]  /*0b70*/  IMAD R177, R247.reuse, 0x45, RZ ;  /* 0x00000045f7b17824 */ /* 0x040fe200078e02ff */
[-C--:B------:R-:W-:Y:S01]  /*0b80*/  IADD3 R198, P0, R22, R240.reuse, RZ ;  /* 0x000000f016c67210 */ /* 0x080fe20007f1e0ff */
[C---:B------:R-:W-:Y:S01]  /*0b90*/  IMAD R113, R247.reuse, 0x46, RZ ;  /* 0x00000046f7717824 */ /* 0x040fe200078e02ff */
[-C--:B------:R-:W-:Y:S01]  /*0ba0*/  IADD3 R204, P1, R10, R240.reuse, RZ ;  /* 0x000000f00acc7210 */ /* 0x080fe20007f3e0ff */
[----:B------:R-:W-:Y:S01]  /*0bb0*/  IMAD R101, R247, 0x4f, RZ ;  /* 0x0000004ff7657824 */ /* 0x000fe200078e02ff */
[-C--:B------:R-:W-:Y:S01]  /*0bc0*/  LEA.HI.X.SX32 R211, R199, R241.reuse, 0x1, P2 ;  /* 0x000000f1c7d37211 */ /* 0x080fe200010f0eff */
[C---:B------:R-:W-:Y:S01]  /*0bd0*/  IMAD R173, R247.reuse, 0x49, RZ ;  /* 0x00000049f7ad7824 */ /* 0x040fe200078e02ff */
        /* <DEDUP_REMOVED lines=10> */
[-C--:B------:R-:W-:Y:S01]  /*0c80*/  LEA.HI.X.SX32 R117, R205, R241.reuse, 0x1, P5 ;  /* 0x000000f1cd757211 */ /* 0x080fe200028f0eff */
[C---:B------:R-:W-:Y:S01]  /*0c90*/  IMAD R15, R247.reuse, 0x56, RZ ;  /* 0x00000056f70f7824 */ /* 0x040fe200078e02ff */
[-C--:B------:R-:W-:Y:S01]  /*0ca0*/  IADD3 R122, P3, R28, R240.reuse, RZ ;  /* 0x000000f01c7a7210 */ /* 0x080fe20007f7e0ff */
[C---:B------:R-:W-:Y:S01]  /*0cb0*/  IMAD R99, R247.reuse, 0x50, RZ ;  /* 0x00000050f7637824 */ /* 0x040fe200078e02ff */
[-C--:B------:R-:W-:Y:S01]  /*0cc0*/  LEA.HI.X.SX32 R199, R22, R241.reuse, 0x1, P0 ;  /* 0x000000f116c77211 */ /* 0x080fe200000f0eff */
[C---:B------:R-:W-:Y:S01]  /*0cd0*/  IMAD R97, R247.reuse, 0x51, RZ ;  /* 0x00000051f7617824 */ /* 0x040fe200078e02ff */
[-C--:B------:R-:W-:Y:S01]  /*0ce0*/  IADD3 R150, P4, R16, R240.reuse, RZ ;  /* 0x000000f010967210 */ /* 0x080fe20007f9e0ff */
        /* <DEDUP_REMOVED lines=19> */
[-C--:B------:R-:W-:Y:S01]  /*0e20*/  LEA.HI.X.SX32 R151, R16, R241.reuse, 0x1, P4 ;  /* 0x000000f110977211 */ /* 0x080fe200020f0eff */
        /* <DEDUP_REMOVED lines=12> */
[----:B------:R-:W-:Y:S01]  /*0ef0*/  IMAD R73, R247, 0x6b, RZ ;  /* 0x0000006bf7497824 */ /* 0x000fe200078e02ff */
        /* <DEDUP_REMOVED lines=9> */
[----:B------:R-:W-:Y:S01]  /*0f90*/  IMAD R17, R247, 0x68, RZ ;  /* 0x00000068f7117824 */ /* 0x000fe200078e02ff */
[-C--:B------:R-:W-:Y:S01]  /*0fa0*/  IADD3 R142, P6, R143, R240.reuse, RZ ;  /* 0x000000f08f8e7210 */ /* 0x080fe20007fde0ff */
[C---:B------:R-:W-:Y:S01]  /*0fb0*/  IMAD R41, R247.reuse, 0x69, RZ ;  /* 0x00000069f7297824 */ /* 0x040fe200078e02ff */
[-C--:B------:R-:W-:Y:S01]  /*0fc0*/  LEA.HI.X.SX32 R189, R42, R241.reuse, 0x1, P3 ;  /* 0x000000f12abd7211 */ /* 0x080fe200018f0eff */
[C---:B------:R-:W-:Y:S01]  /*0fd0*/  IMAD R69, R247.reuse, 0x6f, RZ ;  /* 0x0000006ff7457824 */ /* 0x040fe200078e02ff */
[-C--:B------:R-:W-:Y:S01]  /*0fe0*/  LEA.HI.X.SX32 R195, R30, R241.reuse, 0x1, P4 ;  /* 0x000000f11ec37211 */ /* 0x080fe200020f0eff */
        /* <DEDUP_REMOVED lines=14> */
[----:B------:R-:W-:Y:S01]  /*10d0*/  IMAD R37, R247, 0x73, RZ ;  /* 0x00000073f7257824 */ /* 0x000fe200078e02ff */
[-C--:B------:R-:W-:Y:S01]  /*10e0*/  IADD3 R110, P1, R111, R240.reuse, RZ ;  /* 0x000000f06f6e7210 */ /* 0x080fe20007f3e0ff */
[C---:B------:R-:W-:Y:S01]  /*10f0*/  IMAD R61, R247.reuse, 0x74, RZ ;  /* 0x00000074f73d7824 */ /* 0x040fe200078e02ff */
        /* <DEDUP_REMOVED lines=20> */
[----:B------:R-:W-:Y:S01]  /*1240*/  IADD3 R112, P5, R113, R240, RZ ;  /* 0x000000f071707210 */ /* 0x000fe20007fbe0ff */
[----:B------:R-:W2:Y:S01]  /*1250*/  LDG.E.U8 R238, desc[UR28][R238.64] ;  /* 0x0000001ceeee7981 */ /* 0x000ea2000c1e1100 */
[----:B------:R-:W-:-:S02]  /*1260*/  LEA.HI.X.SX32 R111, R111, R241, 0x1, P1 ;  /* 0x000000f16f6f7211 */ /* 0x000fc400008f0eff */
[-C--:B------:R-:W-:Y:S01]  /*1270*/  IADD3 R170, P0, R101, R240.reuse, RZ ;  /* 0x000000f065aa7210 */ /* 0x080fe20007f1e0ff */
[----:B------:R0:W2:Y:S01]  /*1280*/  LDG.E.U8 R246, desc[UR28][R240.64] ;  /* 0x0000001cf0f67981 */ /* 0x0000a2000c1e1100 */
[-C--:B------:R-:W-:Y:S02]  /*1290*/  IADD3 R176, P1, R173, R240.reuse, RZ ;  /* 0x000000f0adb07210 */ /* 0x080fe40007f3e0ff */
[-C--:B------:R-:W-:Y:S01]  /*12a0*/  LEA.HI.X.SX32 R183, R179, R241.reuse, 0x1, P2 ;  /* 0x000000f1b3b77211 */ /* 0x080fe200010f0eff */
[----:B------:R-:W2:Y:S01]  /*12b0*/  LDG.E.U8 R168, desc[UR28][R168.64] ;  /* 0x0000001ca8a87981 */ /* 0x000ea2000c1e1100 */
[-C--:B------:R-:W-:Y:S02]  /*12c0*/  IADD3 R8, P2, R9, R240.reuse, RZ ;  /* 0x000000f009087210 */ /* 0x080fe40007f5e0ff */
[----:B------:R-:W-:Y:S01]  /*12d0*/  LEA.HI.X.SX32 R179, R175, R241, 0x1, P6 ;  /* 0x000000f1afb37211 */ /* 0x000fe200030f0eff */
[----:B------:R-:W2:Y:S01]  /*12e0*/  LDG.E.U8 R237, desc[UR28][R236.64] ;  /* 0x0000001ceced7981 */ /* 0x000ea2000c1e1100 */
[----:B------:R-:W-:-:S02]  /*12f0*/  IADD3 R102, P6, R103, R240, RZ ;  /* 0x000000f067667210 */ /* 0x000fc40007fde0ff */
[-C--:B------:R-:W-:Y:S01]  /*1300*/  LEA.HI.X.SX32 R175, R171, R241.reuse, 0x1, P3 ;  /* 0x000000f1abaf7211 */ /* 0x080fe200018f0eff */
[----:B------:R-:W2:Y:S01]  /*1310*/  LDG.E.U8 R124, desc[UR28][R124.64] ;  /* 0x0000001c7c7c7981 */ /* 0x000ea2000c1e1100 */
[-C--:B------:R-:W-:Y:S02]  /*1320*/  LEA.HI.X.SX32 R181, R177, R241.reuse, 0x1, P4 ;  /* 0x000000f1b1b57211 */ /* 0x080fe400020f0eff */
[-C--:B------:R-:W-:Y:S01]  /*1330*/  LEA.HI.X.SX32 R113, R113, R241.reuse, 0x1, P5 ;  /* 0x000000f171717211 */ /* 0x080fe200028f0eff */
[----:B------:R-:W-:Y:S01]  /*1340*/  IMAD R247, R247, 0x7f, RZ ;  /* 0x0000007ff7f77824 */ /* 0x000fe200078e02ff */
[-C--:B------:R-:W-:Y:S01]  /*1350*/  IADD3 R100, P3, R95, R240.reuse, RZ ;  /* 0x000000f05f647210 */ /* 0x080fe20007f7e0ff */
[----:B------:R-:W2:Y:S01]  /*1360*/  LDG.E.U8 R235, desc[UR28][R234.64] ;  /* 0x0000001ceaeb7981 */ /* 0x000ea2000c1e1100 */
[----:B------:R-:W-:Y:S02]  /*1370*/  LEA.HI.X.SX32 R171, R101, R241, 0x1, P0 ;  /* 0x000000f165ab7211 */ /* 0x000fe400000f0eff */
[-C--:B------:R-:W-:Y:S01]  /*1380*/  IADD3 R136, P4, R137, R240.reuse, RZ ;  /* 0x000000f089887210 */ /* 0x080fe20007f9e0ff */
[----:B------:R-:W2:Y:S01]  /*1390*/  LDG.E.U8 R166, desc[UR28][R166.64] ;  /* 0x0000001ca6a67981 */ /* 0x000ea2000c1e1100 */
[----:B------:R-:W-:-:S02]  /*13a0*/  IADD3 R172, P5, R135, R240, RZ ;  /* 0x000000f087ac7210 */ /* 0x000fc40007fbe0ff */
[-C--:B------:R-:W-:Y:S01]  /*13b0*/  LEA.HI.X.SX32 R177, R173, R241.reuse, 0x1, P1 ;  /* 0x000000f1adb17211 */ /* 0x080fe200008f0eff */
[----:B------:R-:W2:Y:S01]  /*13c0*/  LDG.E.U8 R233, desc[UR28][R232.64] ;  /* 0x0000001ce8e97981 */ /* 0x000ea2000c1e1100 */
[-C--:B------:R-:W-:Y:S02]  /*13d0*/  IADD3 R14, P0, R15, R240.reuse, RZ ;  /* 0x000000f00f0e7210 */ /* 0x080fe40007f1e0ff */
[-C--:B------:R-:W-:Y:S01]  /*13e0*/  IADD3 R134, P1, R99, R240.reuse, RZ ;  /* 0x000000f063867210 */ /* 0x080fe20007f3e0ff */
[----:B------:R-:W2:Y:S01]  /*13f0*/  LDG.E.U8 R114, desc[UR28][R114.64] ;  /* 0x0000001c72727981 */ /* 0x000ea2000c1e1100 */
[-C--:B------:R-:W-:Y:S02]  /*1400*/  LEA.HI.X.SX32 R9, R9, R241.reuse, 0x1, P2 ;  /* 0x000000f109097211 */ /* 0x080fe400010f0eff */
[----:B------:R-:W-:Y:S01]  /*1410*/  IADD3 R98, P2, R97, R240, RZ ;  /* 0x000000f061627210 */ /* 0x000fe20007f5e0ff */
[----:B------:R-:W2:Y:S01]  /*1420*/  LDG.E.U8 R231, desc[UR28][R230.64] ;  /* 0x0000001ce6e77981 */ /* 0x000ea2000c1e1100 */
[----:B------:R-:W-:-:S02]  /*1430*/  LEA.HI.X.SX32 R103, R103, R241, 0x1, P6 ;  /* 0x000000f167677211 */ /* 0x000fc400030f0eff */
[-C--:B------:R-:W-:Y:S01]  /*1440*/  IADD3 R94, P6, R91, R240.reuse, RZ ;  /* 0x000000f05b5e7210 */ /* 0x080fe20007fde0ff */
[----:B------:R-:W2:Y:S01]  /*1450*/  LDG.E.U8 R164, desc[UR28][R164.64] ;  /* 0x0000001ca4a47981 */ /* 0x000ea2000c1e1100 */
[-C--:B------:R-:W-:Y:S02]  /*1460*/  LEA.HI.X.SX32 R101, R95, R241.reuse, 0x1, P3 ;  /* 0x000000f15f657211 */ /* 0x080fe400018f0eff */
[-C--:B------:R-:W-:Y:S01]  /*1470*/  LEA.HI.X.SX32 R137, R137, R241.reuse, 0x1, P4 ;  /* 0x000000f189897211 */ /* 0x080fe200020f0eff */
[----:B------:R-:W2:Y:S01]  /*1480*/  LDG.E.U8 R229, desc[UR28][R228.64] ;  /* 0x0000001ce4e57981 */ /* 0x000ea2000c1e1100 */
[-C--:B------:R-:W-:Y:S02]  /*1490*/  LEA.HI.X.SX32 R173, R135, R241.reuse, 0x1, P5 ;  /* 0x000000f187ad7211 */ /* 0x080fe400028f0eff */
[----:B------:R-:W-:Y:S01]  /*14a0*/  IADD3 R90, P3, R87, R240, RZ ;  /* 0x000000f0575a7210 */ /* 0x000fe20007f7e0ff */
[----:B------:R-:W2:Y:S01]  /*14b0*/  LDG.E.U8 R104, desc[UR28][R104.64] ;  /* 0x0000001c68687981 */ /* 0x000ea2000c1e1100 */
[----:B------:R-:W-:-:S02]  /*14c0*/  LEA.HI.X.SX32 R15, R15, R241, 0x1, P0 ;  /* 0x000000f10f0f7211 */ /* 0x000fc400000f0eff */
[-C--:B------:R-:W-:Y:S01]  /*14d0*/  IADD3 R96, P4, R93, R240.reuse, RZ ;  /* 0x000000f05d607210 */ /* 0x080fe20007f9e0ff */
[----:B------:R-:W2:Y:S01]  /*14e0*/  LDG.E.U8 R227, desc[UR28][R226.64] ;  /* 0x0000001ce2e37981 */ /* 0x000ea2000c1e1100 */
[-C--:B------:R-:W-:Y:S02]  /*14f0*/  IADD3 R52, P5, R53, R240.reuse, RZ ;  /* 0x000000f035347210 */ /* 0x080fe40007fbe0ff */
[-C--:B------:R-:W-:Y:S01]  /*1500*/  LEA.HI.X.SX32 R135, R99, R241.reuse, 0x1, P1 ;  /* 0x000000f163877211 */ /* 0x080fe200008f0eff */
[----:B------:R-:W2:Y:S01]  /*1510*/  LDG.E.U8 R162, desc[UR28][R162.64] ;  /* 0x0000001ca2a27981 */ /* 0x000ea2000c1e1100 */
[-C--:B------:R-:W-:Y:S02]  /*1520*/  IADD3 R86, P0, R83, R240.reuse, RZ ;  /* 0x000000f053567210 */ /* 0x080fe40007f1e0ff */
[----:B------:R-:W-:Y:S01]  /*1530*/  IADD3 R92, P1, R89, R240, RZ ;  /* 0x000000f0595c7210 */ /* 0x000fe20007f3e0ff */
[----:B------:R-:W2:Y:S01]  /*1540*/  LDG.E.U8 R225, desc[UR28][R224.64] ;  /* 0x0000001ce0e17981 */ /* 0x000ea2000c1e1100 */
[----:B------:R-:W-:-:S02]  /*1550*/  LEA.HI.X.SX32 R99, R97, R241, 0x1, P2 ;  /* 0x000000f161637211 */ /* 0x000fc400010f0eff */
[----:B------:R-:W-:Y:S01]  /*1560*/  IADD3 R50, P2, R51, R240, RZ ;  /* 0x000000f033327210 */ /* 0x000fe20007f5e0ff */
[----:B------:R-:W2:Y:S01]  /*1570*/  LDG.E.U8 R126, desc[UR28][R126.64] ;  /* 0x0000001c7e7e7981 */ /* 0x000ea2000c1e1100 */
[-C--:B------:R-:W-:Y:S02]  /*1580*/  LEA.HI.X.SX32 R95, R91, R241.reuse, 0x1, P6 ;  /* 0x000000f15b5f7211 */ /* 0x080fe400030f0eff */
[-C--:B------:R-:W-:Y:S01]  /*1590*/  LEA.HI.X.SX32 R91, R87, R241.reuse, 0x1, P3 ;  /* 0x000000f1575b7211 */ /* 0x080fe200018f0eff */
[----:B------:R-:W2:Y:S01]  /*15a0*/  LDG.E.U8 R223, desc[UR28][R222.64] ;  /* 0x0000001cdedf7981 */ /* 0x000ea2000c1e1100 */
[-C--:B------:R-:W-:Y:S02]  /*15b0*/  LEA.HI.X.SX32 R97, R93, R241.reuse, 0x1, P4 ;  /* 0x000000f15d617211 */ /* 0x080fe400020f0eff */
[-C--:B------:R-:W-:Y:S01]  /*15c0*/  LEA.HI.X.SX32 R53, R53, R241.reuse, 0x1, P5 ;  /* 0x000000f135357211 */ /* 0x080fe200028f0eff */
[----:B------:R-:W2:Y:S01]  /*15d0*/  LDG.E.U8 R160, desc[UR28][R160.64] ;  /* 0x0000001ca0a07981 */ /* 0x000ea2000c1e1100 */
[----:B------:R-:W-:-:S02]  /*15e0*/  LEA.HI.X.SX32 R87, R83, R241, 0x1, P0 ;  /* 0x000000f153577211 */ /* 0x000fc400000f0eff */
[-C--:B------:R-:W-:Y:S01]  /*15f0*/  IADD3 R26, P4, R27, R240.reuse, RZ ;  /* 0x000000f01b1a7210 */ /* 0x080fe20007f9e0ff */
[----:B------:R-:W2:Y:S01]  /*1600*/  LDG.E.U8 R221, desc[UR28][R220.64] ;  /* 0x0000001cdcdd7981 */ /* 0x000ea2000c1e1100 */
[-C--:B------:R-:W-:Y:S02]  /*1610*/  IADD3 R88, P5, R85, R240.reuse, RZ ;  /* 0x000000f055587210 */ /* 0x080fe40007fbe0ff */
[----:B------:R-:W-:Y:S01]  /*1620*/  LEA.HI.X.SX32 R93, R89, R241, 0x1, P1 ;  /* 0x000000f1595d7211 */ /* 0x000fe200008f0eff */
[----:B------:R-:W2:Y:S01]  /*1630*/  LDG.E.U8 R128, desc[UR28][R128.64] ;  /* 0x0000001c80807981 */ /* 0x000ea2000c1e1100 */
[-C--:B------:R-:W-:Y:S02]  /*1640*/  IADD3 R44, P0, R45, R240.reuse, RZ ;  /* 0x000000f02d2c7210 */ /* 0x080fe40007f1e0ff */
[-C--:B------:R-:W-:Y:S01]  /*1650*/  IADD3 R48, P6, R49, R240.reuse, RZ ;  /* 0x000000f031307210 */ /* 0x080fe20007fde0ff */
[----:B------:R-:W2:Y:S01]  /*1660*/  LDG.E.U8 R219, desc[UR28][R218.64] ;  /* 0x0000001cdadb7981 */ /* 0x000ea2000c1e1100 */
[----:B------:R-:W-:-:S02]  /*1670*/  IADD3 R28, P1, R29, R240, RZ ;  /* 0x000000f01d1c7210 */ /* 0x000fc40007f3e0ff */
[-C--:B------:R-:W-:Y:S01]  /*1680*/  LEA.HI.X.SX32 R51, R51, R241.reuse, 0x1, P2 ;  /* 0x000000f133337211 */ /* 0x080fe200010f0eff */
[----:B------:R-:W2:Y:S01]  /*1690*/  LDG.E.U8 R158, desc[UR28][R158.64] ;  /* 0x0000001c9e9e7981 */ /* 0x000ea2000c1e1100 */
[-C--:B------:R-:W-:Y:S02]  /*16a0*/  IADD3 R84, P2, R81, R240.reuse, RZ ;  /* 0x000000f051547210 */ /* 0x080fe40007f5e0ff */
[----:B------:R-:W-:Y:S01]  /*16b0*/  IADD3 R46, P3, R47, R240, RZ ;  /* 0x000000f02f2e7210 */ /* 0x000fe20007f7e0ff */
        /* <DEDUP_REMOVED lines=8> */
[-C--:B------:R-:W-:Y:S01]  /*1740*/  LEA.HI.X.SX32 R49, R49, R241.reuse, 0x1, P6 ;  /* 0x000000f131317211 */ /* 0x080fe200030f0eff */
[----:B------:R-:W2:Y:S01]  /*1750*/  LDG.E.U8 R156, desc[UR28][R156.64] ;  /* 0x0000001c9c9c7981 */ /* 0x000ea2000c1e1100 */
[----:B------:R-:W-:Y:S02]  /*1760*/  LEA.HI.X.SX32 R29, R29, R241, 0x1, P1 ;  /* 0x000000f11d1d7211 */ /* 0x000fe400008f0eff */
[-C--:B------:R-:W-:Y:S01]  /*1770*/  IADD3 R72, P0, R73, R240.reuse, RZ ;  /* 0x000000f049487210 */ /* 0x080fe20007f1e0ff */
[----:B------:R-:W2:Y:S01]  /*1780*/  LDG.E.U8 R213, desc[UR28][R212.64] ;  /* 0x0000001cd4d57981 */ /* 0x000ea2000c1e1100 */
[----:B------:R-:W-:-:S02]  /*1790*/  IADD3 R80, P6, R77, R240, RZ ;  /* 0x000000f04d507210 */ /* 0x000fc40007fde0ff */
[-C--:B------:R-:W-:Y:S01]  /*17a0*/  IADD3 R78, P1, R75, R240.reuse, RZ ;  /* 0x000000f04b4e7210 */ /* 0x080fe20007f3e0ff */
[----:B------:R-:W2:Y:S01]  /*17b0*/  LDG.E.U8 R132, desc[UR28][R132.64] ;  /* 0x0000001c84847981 */ /* 0x000ea2000c1e1100 */
[-C--:B------:R-:W-:Y:S02]  /*17c0*/  LEA.HI.X.SX32 R85, R81, R241.reuse, 0x1, P2 ;  /* 0x000000f151557211 */ /* 0x080fe400010f0eff */
[-C--:B------:R-:W-:Y:S01]  /*17d0*/  IADD3 R32, P2, R33, R240.reuse, RZ ;  /* 0x000000f021207210 */ /* 0x080fe20007f5e0ff */
[----:B------:R-:W2:Y:S01]  /*17e0*/  LDG.E.U8 R211, desc[UR28][R210.64] ;  /* 0x0000001cd2d37981 */ /* 0x000ea2000c1e1100 */
[-C--:B------:R-:W-:Y:S02]  /*17f0*/  LEA.HI.X.SX32 R47, R47, R241.reuse, 0x1, P3 ;  /* 0x000000f12f2f7211 */ /* 0x080fe400018f0eff */
[----:B------:R-:W-:Y:S01]  /*1800*/  IADD3 R76, P3, R43, R240, RZ ;  /* 0x000000f02b4c7210 */ /* 0x000fe20007f7e0ff */
[----:B------:R-:W2:Y:S01]  /*1810*/  LDG.E.U8 R154, desc[UR28][R154.64] ;  /* 0x0000001c9a9a7981 */ /* 0x000ea2000c1e1100 */
[----:B------:R-:W-:-:S02]  /*1820*/  LEA.HI.X.SX32 R83, R79, R241, 0x1, P4 ;  /* 0x000000f14f537211 */ /* 0x000fc400020f0eff */
[-C--:B------:R-:W-:Y:S01]  /*1830*/  LEA.HI.X.SX32 R31, R31, R241.reuse, 0x1, P5 ;  /* 0x000000f11f1f7211 */ /* 0x080fe200028f0eff */
[----:B------:R-:W2:Y:S01]  /*1840*/  LDG.E.U8 R209, desc[UR28][R208.64] ;  /* 0x0000001cd0d17981 */ /* 0x000ea2000c1e1100 */
[-C--:B------:R-:W-:Y:S02]  /*1850*/  LEA.HI.X.SX32 R73, R73, R241.reuse, 0x1, P0 ;  /* 0x000000f149497211 */ /* 0x080fe400000f0eff */
[-C--:B------:R-:W-:Y:S01]  /*1860*/  IADD3 R42, P4, R17, R240.reuse, RZ ;  /* 0x000000f0112a7210 */ /* 0x080fe20007f9e0ff */
[----:B------:R-:W2:Y:S01]  /*1870*/  LDG.E.U8 R116, desc[UR28][R116.64] ;  /* 0x0000001c74747981 */ /* 0x000ea2000c1e1100 */
[----:B------:R-:W-:Y:S02]  /*1880*/  IADD3 R74, P5, R41, R240, RZ ;  /* 0x000000f0294a7210 */ /* 0x000fe40007fbe0ff */
[-C--:B------:R-:W-:Y:S01]  /*1890*/  LEA.HI.X.SX32 R81, R77, R241.reuse, 0x1, P6 ;  /* 0x000000f14d517211 */ /* 0x080fe200030f0eff */
[----:B------:R-:W2:Y:S01]  /*18a0*/  LDG.E.U8 R207, desc[UR28][R206.64] ;  /* 0x0000001ccecf7981 */ /* 0x000ea2000c1e1100 */
[----:B------:R-:W-:-:S02]  /*18b0*/  LEA.HI.X.SX32 R79, R75, R241, 0x1, P1 ;  /* 0x000000f14b4f7211 */ /* 0x000fc400008f0eff */
[-C--:B------:R-:W-:Y:S01]  /*18c0*/  IADD3 R68, P0, R69, R240.reuse, RZ ;  /* 0x000000f045447210 */ /* 0x080fe20007f1e0ff */
        /* <DEDUP_REMOVED lines=11> */
[-C--:B------:R-:W-:Y:S01]  /*1980*/  LEA.HI.X.SX32 R69, R69, R241.reuse, 0x1, P0 ;  /* 0x000000f145457211 */ /* 0x080fe200000f0eff */
[----:B------:R1:W2:Y:S01]  /*1990*/  LDG.E.U8 R8, desc[UR28][R8.64] ;  /* 0x0000001c08087981 */ /* 0x0002a2000c1e1100 */
[----:B------:R-:W-:Y:S02]  /*19a0*/  IADD3 R18, P3, R67, R240, RZ ;  /* 0x000000f043127210 */ /* 0x000fe40007f7e0ff */
[-C--:B------:R-:W-:Y:S01]  /*19b0*/  LEA.HI.X.SX32 R17, R71, R241.reuse, 0x1, P6 ;  /* 0x000000f147117211 */ /* 0x080fe200030f0eff */
[----:B------:R-:W2:Y:S01]  /*19c0*/  LDG.E.U8 R175, desc[UR28][R174.64] ;  /* 0x0000001caeaf7981 */ /* 0x000ea2000c1e1100 */
[----:B------:R-:W-:-:S02]  /*19d0*/  LEA.HI.X.SX32 R41, R19, R241, 0x1, P1 ;  /* 0x000000f113297211 */ /* 0x000fc400008f0eff */
[-C--:B------:R-:W-:Y:S01]  /*19e0*/  IADD3 R38, P0, R21, R240.reuse, RZ ;  /* 0x000000f015267210 */ /* 0x080fe20007f1e0ff */
        /* <DEDUP_REMOVED lines=8> */
[-C--:B------:R-:W-:Y:S01]  /*1a70*/  LEA.HI.X.SX32 R67, R65, R241.reuse, 0x1, P1 ;  /* 0x000000f141437211 */ /* 0x080fe200008f0eff */
        /* <DEDUP_REMOVED lines=13> */
[-C--:B------:R-:W-:Y:S02]  /*1b50*/  IADD3 R22, P0, R23, R240.reuse, RZ ;  /* 0x000000f017167210 */ /* 0x080fe40007f1e0ff */
[----:B------:R-:W-:Y:S01]  /*1b60*/  IADD3 R34, P2, R249, R240, RZ ;  /* 0x000000f0f9227210 */ /* 0x000fe20007f5e0ff */
[----:B------:R-:W2:Y:S01]  /*1b70*/  LDG.E.U8 R146, desc[UR28][R146.64] ;  /* 0x0000001c92927981 */ /* 0x000ea2000c1e1100 */
[----:B------:R-:W-:-:S02]  /*1b80*/  LEA.HI.X.SX32 R61, R35, R241, 0x1, P1 ;  /* 0x000000f1233d7211 */ /* 0x000fc400008f0eff */
[-C--:B------:R-:W-:Y:S01]  /*1b90*/  LEA.HI.X.SX32 R23, R23, R241.reuse, 0x1, P0 ;  /* 0x000000f117177211 */ /* 0x080fe200000f0eff */
[----:B------:R-:W2:Y:S01]  /*1ba0*/  LDG.E.U8 R193, desc[UR28][R192.64] ;  /* 0x0000001cc0c17981 */ /* 0x000ea2000c1e1100 */
[----:B------:R-:W-:Y:S02]  /*1bb0*/  LEA.HI.X.SX32 R35, R249, R241, 0x1, P2 ;  /* 0x000000f1f9237211 */ /* 0x000fe400010f0eff */
[-C--:B------:R-:W-:Y:S01]  /*1bc0*/  IADD3 R58, P0, R59, R240.reuse, RZ ;  /* 0x000000f03b3a7210 */ /* 0x080fe20007f1e0ff */
[----:B------:R-:W2:Y:S01]  /*1bd0*/  LDG.E.U8 R106, desc[UR28][R106.64] ;  /* 0x0000001c6a6a7981 */ /* 0x000ea2000c1e1100 */
[-C--:B------:R-:W-:Y:S02]  /*1be0*/  IADD3 R12, P1, R13, R240.reuse, RZ ;  /* 0x000000f00d0c7210 */ /* 0x080fe40007f3e0ff */
[-C--:B------:R-:W-:Y:S01]  /*1bf0*/  IADD3 R56, P2, R57, R240.reuse, RZ ;  /* 0x000000f039387210 */ /* 0x080fe20007f5e0ff */
[----:B------:R-:W2:Y:S01]  /*1c00*/  LDG.E.U8 R191, desc[UR28][R190.64] ;  /* 0x0000001cbebf7981 */ /* 0x000ea2000c1e1100 */
[----:B------:R-:W-:-:S02]  /*1c10*/  IADD3 R10, P3, R11, R240, RZ ;  /* 0x000000f00b0a7210 */ /* 0x000fc40007f7e0ff */
[-C--:B------:R-:W-:Y:S01]  /*1c20*/  IADD3 R54, P4, R55, R240.reuse, RZ ;  /* 0x000000f037367210 */ /* 0x080fe20007f9e0ff */
[----:B------:R-:W2:Y:S01]  /*1c30*/  LDG.E.U8 R144, desc[UR28][R144.64] ;  /* 0x0000001c90907981 */ /* 0x000ea2000c1e1100 */
[-C--:B------:R-:W-:Y:S02]  /*1c40*/  IADD3 R24, P5, R25, R240.reuse, RZ ;  /* 0x000000f019187210 */ /* 0x080fe40007fbe0ff */
[----:B0-----:R-:W-:Y:S01]  /*1c50*/  IADD3 R240, P6, R247, R240, RZ ;  /* 0x000000f0f7f07210 */ /* 0x001fe20007fde0ff */
[----:B------:R-:W2:Y:S01]  /*1c60*/  LDG.E.U8 R189, desc[UR28][R188.64] ;  /* 0x0000001cbcbd7981 */ /* 0x000ea2000c1e1100 */
[-C--:B------:R-:W-:Y:S02]  /*1c70*/  LEA.HI.X.SX32 R59, R59, R241.reuse, 0x1, P0 ;  /* 0x000000f13b3b7211 */ /* 0x080fe400000f0eff */
[-C--:B------:R-:W-:Y:S01]  /*1c80*/  LEA.HI.X.SX32 R13, R13, R241.reuse, 0x1, P1 ;  /* 0x000000f10d0d7211 */ /* 0x080fe200008f0eff */
[----:B------:R-:W2:Y:S01]  /*1c90*/  LDG.E.U8 R108, desc[UR28][R108.64] ;  /* 0x0000001c6c6c7981 */ /* 0x000ea2000c1e1100 */
[----:B------:R-:W-:-:S02]  /*1ca0*/  LEA.HI.X.SX32 R57, R57, R241, 0x1, P2 ;  /* 0x000000f139397211 */ /* 0x000fc400010f0eff */
[-C--:B------:R-:W-:Y:S01]  /*1cb0*/  LEA.HI.X.SX32 R11, R11, R241.reuse, 0x1, P3 ;  /* 0x000000f10b0b7211 */ /* 0x080fe200018f0eff */
[----:B------:R-:W2:Y:S01]  /*1cc0*/  LDG.E.U8 R187, desc[UR28][R186.64] ;  /* 0x0000001cbabb7981 */ /* 0x000ea2000c1e1100 */
[-C--:B------:R-:W-:Y:S02]  /*1cd0*/  LEA.HI.X.SX32 R55, R55, R241.reuse, 0x1, P4 ;  /* 0x000000f137377211 */ /* 0x080fe400020f0eff */
[-C--:B------:R-:W-:Y:S01]  /*1ce0*/  LEA.HI.X.SX32 R25, R25, R241.reuse, 0x1, P5 ;  /* 0x000000f119197211 */ /* 0x080fe200028f0eff */
[----:B------:R-:W2:Y:S01]  /*1cf0*/  LDG.E.U8 R142, desc[UR28][R142.64] ;  /* 0x0000001c8e8e7981 */ /* 0x000ea2000c1e1100 */
[----:B------:R-:W-:-:S03]  /*1d00*/  LEA.HI.X.SX32 R241, R247, R241, 0x1, P6 ;  /* 0x000000f1f7f17211 */ /* 0x000fc600030f0eff */
[----:B------:R-:W2:Y:S04]  /*1d10*/  LDG.E.U8 R185, desc[UR28][R184.64] ;  /* 0x0000001cb8b97981 */ /* 0x000ea8000c1e1100 */
        /* <DEDUP_REMOVED lines=48> */
[----:B------:R0:W2:Y:S04]  /*2020*/  LDG.E.U8 R36, desc[UR28][R36.64] ;  /* 0x0000001c24247981 */ /* 0x0000a8000c1e1100 */
        /* <DEDUP_REMOVED lines=9> */
[----:B------:R2:W2:Y:S04]  /*20c0*/  LDG.E.U8 R24, desc[UR28][R24.64] ;  /* 0x0000001c18187981 */ /* 0x0004a8000c1e1100 */
[----:B------:R-:W2:Y:S01]  /*20d0*/  LDG.E.U8 R241, desc[UR28][R240.64] ;  /* 0x0000001cf0f17981 */ /* 0x000ea2000c1e1100 */
[----:B------:R-:W2:Y:S01]  /*20e0*/  S2UR UR4, SR_CgaCtaId ;  /* 0x00000000000479c3 */ /* 0x000ea20000008800 */
[----:B-1----:R-:W-:-:S02]  /*20f0*/  LOP3.LUT R9, R248, 0x7, RZ, 0xc0, !PT ;  /* 0x00000007f8097812 */ /* 0x002fc400078ec0ff */
[----:B-----5:R-:W-:-:S03]  /*2100*/  PRMT R3, R244, 0x3340, R3 ;  /* 0x00003340f4037816 */ /* 0x020fc60000000003 */
[----:B0-----:R-:W-:Y:S01]  /*2110*/  IMAD R37, R0, 0x8, R9 ;  /* 0x0000000800257824 */ /* 0x001fe200078e0209 */
[----:B---3--:R-:W-:Y:S01]  /*2120*/  PRMT R0, R243, 0x3340, R5 ;  /* 0x00003340f3007816 */ /* 0x008fe20000000005 */
[----:B------:R-:W-:Y:S01]  /*2130*/  UMOV UR17, 0x400 ;  /* 0x0000040000117882 */ /* 0x000fe20000000000 */
[----:B------:R-:W-:Y:S02]  /*2140*/  PRMT R245, R245, 0x3340, R6 ;  /* 0x00003340f5f57816 */ /* 0x000fe40000000006 */
[----:B----4-:R-:W-:Y:S02]  /*2150*/  PRMT R6, R242, 0x3340, R4 ;  /* 0x00003340f2067816 */ /* 0x010fe40000000004 */
[----:B--2---:R-:W-:Y:S02]  /*2160*/  PRMT R7, R7, 0x3340, R238 ;  /* 0x0000334007077816 */ /* 0x004fe400000000ee */
[----:B------:R-:W-:Y:S01]  /*2170*/  PRMT R5, R3, 0x5410, R0 ;  /* 0x0000541003057816 */ /* 0x000fe20000000000 */
[----:B------:R-:W-:Y:S01]  /*2180*/  IMAD.SHL.U32 R0, R37, 0x10, RZ ;  /* 0x0000001025007824 */ /* 0x000fe200078e00ff */
[----:B------:R-:W-:-:S02]  /*2190*/  PRMT R2, R246, 0x3340, R2 ;  /* 0x00003340f6027816 */ /* 0x000fc40000000002 */
[----:B------:R-:W-:Y:S02]  /*21a0*/  PRMT R168, R168, 0x3340, R237 ;  /* 0x00003340a8a87816 */ /* 0x000fe400000000ed */
[----:B------:R-:W-:Y:S02]  /*21b0*/  PRMT R235, R124, 0x3340, R235 ;  /* 0x000033407ceb7816 */ /* 0x000fe400000000eb */
[----:B------:R-:W-:Y:S01]  /*21c0*/  PRMT R166, R166, 0x3340, R233 ;  /* 0x00003340a6a67816 */ /* 0x000fe200000000e9 */
[----:B------:R-:W-:Y:S01]  /*21d0*/  ULEA UR17, UR4, UR17, 0x18 ;  /* 0x0000001104117291 */ /* 0x000fe2000f8ec03f */
[----:B------:R-:W-:Y:S02]  /*21e0*/  PRMT R231, R114, 0x3340, R231 ;  /* 0x0000334072e77816 */ /* 0x000fe400000000e7 */
[----:B------:R-:W-:Y:S02]  /*21f0*/  PRMT R9, R164, 0x3340, R229 ;  /* 0x00003340a4097816 */ /* 0x000fe400000000e5 */
[----:B------:R-:W-:-:S02]  /*2200*/  PRMT R104, R104, 0x3340, R227 ;  /* 0x0000334068687816 */ /* 0x000fc400000000e3 */
[----:B------:R-:W-:Y:S02]  /*2210*/  PRMT R10, R162, 0x3340, R225 ;  /* 0x00003340a20a7816 */ /* 0x000fe400000000e1 */
[----:B------:R-:W-:Y:S02]  /*2220*/  PRMT R223, R126, 0x3340, R223 ;  /* 0x000033407edf7816 */ /* 0x000fe400000000df */
[----:B------:R-:W-:Y:S02]  /*2230*/  PRMT R11, R160, 0x3340, R221 ;  /* 0x00003340a00b7816 */ /* 0x000fe400000000dd */
        /* <DEDUP_REMOVED lines=17> */
[----:B------:R-:W-:Y:S02]  /*2350*/  LOP3.LUT R2, R0, 0x10, RZ, 0x3c, !PT ;  /* 0x0000001000027812 */ /* 0x000fe400078e3cff */
[----:B------:R-:W-:Y:S02]  /*2360*/  PRMT R20, R150, 0x3340, R201 ;  /* 0x0000334096147816 */ /* 0x000fe400000000c9 */
[----:B------:R-:W-:Y:S02]  /*2370*/  PRMT R199, R120, 0x3340, R199 ;  /* 0x0000334078c77816 */ /* 0x000fe400000000c7 */
[----:B------:R-:W-:-:S02]  /*2380*/  PRMT R21, R148, 0x3340, R197 ;  /* 0x0000334094157816 */ /* 0x000fc400000000c5 */
[----:B------:R-:W-:Y:S02]  /*2390*/  PRMT R122, R122, 0x3340, R195 ;  /* 0x000033407a7a7816 */ /* 0x000fe400000000c3 */
[----:B------:R-:W-:Y:S02]  /*23a0*/  PRMT R22, R146, 0x3340, R193 ;  /* 0x0000334092167816 */ /* 0x000fe400000000c1 */
[----:B------:R-:W-:Y:S02]  /*23b0*/  PRMT R191, R106, 0x3340, R191 ;  /* 0x000033406abf7816 */ /* 0x000fe400000000bf */
[----:B------:R-:W-:Y:S02]  /*23c0*/  PRMT R23, R144, 0x3340, R189 ;  /* 0x0000334090177816 */ /* 0x000fe400000000bd */
[----:B------:R-:W-:Y:S01]  /*23d0*/  PRMT R108, R108, 0x3340, R187 ;  /* 0x000033406c6c7816 */ /* 0x000fe200000000bb */
[----:B------:R-:W-:Y:S01]  /*23e0*/  STS.128 [R0+UR17], R4 ;  /* 0x0000000400007988 */ /* 0x000fe20008000c11 */
        /* <DEDUP_REMOVED lines=11> */
[----:B------:R-:W-:Y:S02]  /*24a0*/  LOP3.LUT R3, R0, 0x20, RZ, 0x3c, !PT ;  /* 0x0000002000037812 */ /* 0x000fe400078e3cff */
[----:B------:R-:W-:Y:S01]  /*24b0*/  ISETP.GE.AND P0, PT, R250, 0x1, PT ;  /* 0x00000001fa00780c */ /* 0x000fe20003f06270 */
[----:B------:R0:W-:Y:S01]  /*24c0*/  STS.128 [R2+UR17], R8 ;  /* 0x0000000802007988 */ /* 0x0001e20008000c11 */
[----:B------:R-:W-:-:S02]  /*24d0*/  PRMT R99, R134, 0x3340, R99 ;  /* 0x0000334086637816 */ /* 0x000fc40000000063 */
[----:B------:R-:W-:Y:S02]  /*24e0*/  PRMT R20, R20, 0x5410, R199 ;  /* 0x0000541014147816 */ /* 0x000fe400000000c7 */
[----:B------:R-:W-:Y:S02]  /*24f0*/  PRMT R21, R21, 0x5410, R122 ;  /* 0x0000541015157816 */ /* 0x000fe4000000007a */
[----:B------:R-:W-:Y:S02]  /*2500*/  PRMT R22, R22, 0x5410, R191 ;  /* 0x0000541016167816 */ /* 0x000fe400000000bf */
[----:B------:R-:W-:Y:S02]  /*2510*/  PRMT R100, R100, 0x3340, R97 ;  /* 0x0000334064647816 */ /* 0x000fe40000000061 */
[----:B------:R-:W-:Y:S02]  /*2520*/  PRMT R23, R23, 0x5410, R108 ;  /* 0x0000541017177816 */ /* 0x000fe4000000006c */
[----:B------:R-:W-:-:S02]  /*2530*/  LOP3.LUT R13, R0, 0x30, RZ, 0x3c, !PT ;  /* 0x00000030000d7812 */ /* 0x000fc400078e3cff */
[----:B------:R-:W-:Y:S01]  /*2540*/  PRMT R52, R52, 0x3340, R95 ;  /* 0x0000334034347816 */ /* 0x000fe2000000005f */
[----:B------:R1:W-:Y:S01]  /*2550*/  STS.128 [R3+UR17], R16 ;  /* 0x0000001003007988 */ /* 0x0003e20008000c11 */
[----:B------:R-:W-:Y:S02]  /*2560*/  PRMT R32, R32, 0x5410, R183 ;  /* 0x0000541020207816 */ /* 0x000fe400000000b7 */
[----:B------:R-:W-:Y:S02]  /*2570*/  PRMT R33, R33, 0x5410, R112 ;  /* 0x0000541021217816 */ /* 0x000fe40000000070 */
[----:B------:R-:W-:Y:S02]  /*2580*/  PRMT R93, R14, 0x3340, R93 ;  /* 0x000033400e5d7816 */ /* 0x000fe4000000005d */
[----:B------:R-:W-:Y:S02]  /*2590*/  PRMT R34, R34, 0x5410, R175 ;  /* 0x0000541022227816 */ /* 0x000fe400000000af */
[----:B------:R-:W-:-:S02]  /*25a0*/  PRMT R35, R35, 0x5410, R102 ;  /* 0x0000541023237816 */ /* 0x000fc40000000066 */
[----:B------:R-:W-:Y:S02]  /*25b0*/  PRMT R50, R50, 0x3340, R91 ;  /* 0x0000334032327816 */ /* 0x000fe4000000005b */
[----:B------:R-:W-:Y:S02]  /*25c0*/  LOP3.LUT R25, R0, 0x40, RZ, 0x3c, !PT ;  /* 0x0000004000197812 */ /* 0x000fe400078e3cff */
[----:B------:R-:W-:Y:S02]  /*25d0*/  PRMT R100, R99, 0x5410, R100 ;  /* 0x0000541063647816 */ /* 0x000fe40000000064 */
[----:B------:R-:W-:Y:S02]  /*25e0*/  PRMT R89, R26, 0x3340, R89 ;  /* 0x000033401a597816 */ /* 0x000fe40000000059 */
[----:B------:R-:W-:Y:S02]  /*25f0*/  PRMT R101, R52, 0x5410, R93 ;  /* 0x0000541034657816 */ /* 0x000fe4000000005d */
[----:B------:R-:W-:-:S02]  /*2600*/  PRMT R102, R50, 0x5410, R89 ;  /* 0x0000541032667816 */ /* 0x000fc40000000059 */
[----:B------:R-:W-:Y:S02]  /*2610*/  PRMT R48, R48, 0x3340, R87 ;  /* 0x0000334030307816 */ /* 0x000fe40000000057 */
[----:B0-----:R-:W-:Y:S02]  /*2620*/  LOP3.LUT R2, R0, 0x50, RZ, 0x3c, !PT ;  /* 0x0000005000027812 */ /* 0x001fe400078e3cff */
[----:B------:R-:W-:Y:S02]  /*2630*/  PRMT R85, R28, 0x3340, R85 ;  /* 0x000033401c557816 */ /* 0x000fe40000000055 */
[----:B-1----:R-:W-:Y:S02]  /*2640*/  LOP3.LUT R3, R0, 0x60, RZ, 0x3c, !PT ;  /* 0x0000006000037812 */ /* 0x002fe400078e3cff */
[----:B------:R-:W-:Y:S02]  /*2650*/  PRMT R103, R48, 0x5410, R85 ;  /* 0x0000541030677816 */ /* 0x000fe40000000055 */
[----:B------:R-:W-:Y:S01]  /*2660*/  PRMT R46, R46, 0x3340, R83 ;  /* 0x000033402e2e7816 */ /* 0x000fe20000000053 */
[----:B------:R-:W-:Y:S01]  /*2670*/  STS.128 [R13+UR17], R20 ;  /* 0x000000140d007988 */ /* 0x000fe20008000c11 */
[----:B------:R-:W-:-:S02]  /*2680*/  LOP3.LUT R0, R0, 0x70, RZ, 0x3c, !PT ;  /* 0x0000007000007812 */ /* 0x000fc400078e3cff */
[----:B------:R-:W-:Y:S01]  /*2690*/  PRMT R81, R30, 0x3340, R81 ;  /* 0x000033401e517816 */ /* 0x000fe20000000051 */
[----:B------:R-:W-:Y:S03]  /*26a0*/  STS.128 [R25+UR17], R32 ;  /* 0x0000002019007988 */ /* 0x000fe60008000c11 */
[----:B------:R-:W-:Y:S02]  /*26b0*/  PRMT R4, R46, 0x5410, R81 ;  /* 0x000054102e047816 */ /* 0x000fe40000000051 */
[----:B------:R-:W-:Y:S02]  /*26c0*/  PRMT R5, R44, 0x3340, R79 ;  /* 0x000033402c057816 */ /* 0x000fe4000000004f */
[----:B------:R-:W-:-:S04]  /*26d0*/  PRMT R76, R15, 0x3340, R76 ;  /* 0x000033400f4c7816 */ /* 0x000fc8000000004c */
[----:B------:R-:W-:Y:S02]  /*26e0*/  PRMT R5, R5, 0x5410, R76 ;  /* 0x0000541005057816 */ /* 0x000fe4000000004c */
[----:B------:R-:W-:Y:S02]  /*26f0*/  PRMT R6, R42, 0x3340, R75 ;  /* 0x000033402a067816 */ /* 0x000fe4000000004b */
[----:B------:R-:W-:-:S04]  /*2700*/  PRMT R27, R27, 0x3340, R72 ;  /* 0x000033401b1b7816 */ /* 0x000fc80000000048 */
[----:B------:R-:W-:Y:S02]  /*2710*/  PRMT R6, R6, 0x5410, R27 ;  /* 0x0000541006067816 */ /* 0x000fe4000000001b */
[----:B------:R-:W-:Y:S02]  /*2720*/  PRMT R7, R40, 0x3340, R71 ;  /* 0x0000334028077816 */ /* 0x000fe40000000047 */
[----:B------:R-:W-:-:S04]  /*2730*/  PRMT R68, R29, 0x3340, R68 ;  /* 0x000033401d447816 */ /* 0x000fc80000000044 */
[----:B------:R-:W-:Y:S02]  /*2740*/  PRMT R7, R7, 0x5410, R68 ;  /* 0x0000541007077816 */ /* 0x000fe40000000044 */
[----:B------:R-:W-:Y:S01]  /*2750*/  PRMT R38, R38, 0x3340, R67 ;  /* 0x0000334026267816 */ /* 0x000fe20000000043 */
[----:B------:R0:W-:Y:S01]  /*2760*/  STS.128 [R2+UR17], R100 ;  /* 0x0000006402007988 */ /* 0x0001e20008000c11 */
        /* <DEDUP_REMOVED lines=10> */
[----:B------:R-:W-:Y:S01]  /*2810*/  PRMT R11, R11, 0x5410, R24 ;  /* 0x000054100b0b7816 */ /* 0x000fe20000000018 */
[----:B------:R1:W-:Y:S01]  /*2820*/  STS.128 [R3+UR17], R4 ;  /* 0x0000000403007988 */ /* 0x0003e20008000c11 */
[----:B------:R-:W-:-:S03]  /*2830*/  IMAD.MOV.U32 R199, RZ, RZ, 0x3f800000 ;  /* 0x3f800000ffc77424 */ /* 0x000fc600078e00ff */
[----:B------:R1:W-:Y:S01]  /*2840*/  STS.128 [R0+UR17], R8 ;  /* 0x0000000800007988 */ /* 0x0003e20008000c11 */
[----:B------:R-:W-:Y:S01]  /*2850*/  IMAD.MOV.U32 R182, RZ, RZ, -0x800000 ;  /* 0xff800000ffb67424 */ /* 0x000fe200078e00ff */
[----:B------:R-:W-:Y:S01]  /*2860*/  CS2R R88, SRZ ;  /* 0x0000000000587805 */ /* 0x000fe2000001ff00 */
[----:B------:R-:W-:Y:S01]  /*2870*/  IMAD.MOV.U32 R204, RZ, RZ, -0x800000 ;  /* 0xff800000ffcc7424 */ /* 0x000fe200078e00ff */
[----:B------:R-:W-:Y:S01]  /*2880*/  CS2R R90, SRZ ;  /* 0x00000000005a7805 */ /* 0x000fe2000001ff00 */
[----:B------:R-:W-:Y:S01]  /*2890*/  IMAD.MOV.U32 R166, RZ, RZ, -0x800000 ;  /* 0xff800000ffa67424 */ /* 0x000fe200078e00ff */
[----:B------:R-:W-:Y:S01]  /*28a0*/  CS2R R92, SRZ ;  /* 0x00000000005c7805 */ /* 0x000fe2000001ff00 */
[----:B------:R-:W-:Y:S01]  /*28b0*/  IMAD.MOV.U32 R181, RZ, RZ, -0x800000 ;  /* 0xff800000ffb57424 */ /* 0x000fe200078e00ff */
[----:B------:R-:W-:Y:S01]  /*28c0*/  CS2R R94, SRZ ;  /* 0x00000000005e7805 */ /* 0x000fe2000001ff00 */
[----:B------:R-:W-:Y:S01]  /*28d0*/  IMAD.MOV.U32 R198, RZ, RZ, 0x3f800000 ;  /* 0x3f800000ffc67424 */ /* 0x000fe200078e00ff */
[----:B------:R-:W-:Y:S01]  /*28e0*/  CS2R R96, SRZ ;  /* 0x0000000000607805 */ /* 0x000fe2000001ff00 */
[----:B------:R-:W-:Y:S01]  /*28f0*/  IMAD.MOV.U32 R197, RZ, RZ, 0x3f800000 ;  /* 0x3f800000ffc57424 */ /* 0x000fe200078e00ff */
[----:B------:R-:W-:Y:S01]  /*2900*/  CS2R R98, SRZ ;  /* 0x0000000000627805 */ /* 0x000fe2000001ff00 */
[----:B------:R-:W-:Y:S01]  /*2910*/  IMAD.MOV.U32 R196, RZ, RZ, 0x3f800000 ;  /* 0x3f800000ffc47424 */ /* 0x000fe200078e00ff */
[----:B0-----:R-:W-:-:S02]  /*2920*/  CS2R R100, SRZ ;  /* 0x0000000000647805 */ /* 0x001fc4000001ff00 */
[----:B------:R-:W-:Y:S02]  /*2930*/  CS2R R102, SRZ ;  /* 0x0000000000667805 */ /* 0x000fe4000001ff00 */
[----:B------:R-:W-:Y:S02]  /*2940*/  CS2R R104, SRZ ;  /* 0x0000000000687805 */ /* 0x000fe4000001ff00 */
[----:B------:R-:W-:Y:S02]  /*2950*/  CS2R R106, SRZ ;  /* 0x00000000006a7805 */ /* 0x000fe4000001ff00 */
[----:B------:R-:W-:Y:S02]  /*2960*/  CS2R R108, SRZ ;  /* 0x00000000006c7805 */ /* 0x000fe4000001ff00 */
[----:B------:R-:W-:Y:S02]  /*2970*/  CS2R R110, SRZ ;  /* 0x00000000006e7805 */ /* 0x000fe4000001ff00 */
[----:B------:R-:W-:-:S02]  /*2980*/  CS2R R112, SRZ ;  /* 0x0000000000707805 */ /* 0x000fc4000001ff00 */
        /* <DEDUP_REMOVED lines=50> */
[----:B------:R-:W-:Y:S01]  /*2cb0*/  CS2R R86, SRZ ;  /* 0x0000000000567805 */ /* 0x000fe2000001ff00 */
[----:B-1----:R-:W-:Y:S06]  /*2cc0*/  @!P0 BRA `(.L_x_0) ;  /* 0x00000034001c8947 */ /* 0x002fec0003800000 */
[----:B------:R-:W0:Y:S01]  /*2cd0*/  LDC.64 R200, c[0x0][0x250] ;  /* 0x00009400ffc87b82 */ /* 0x000e220000000a00 */
[--C-:B------:R-:W-:Y:S01]  /*2ce0*/  SHF.R.U32.HI R4, RZ, 0x5, R248.reuse ;  /* 0x00000005ff047819 */ /* 0x100fe200000116f8 */
[----:B------:R-:W-:Y:S01]  /*2cf0*/  ULDC UR4, c[0x0][0x258] ;  /* 0x0000960000047ab9 */ /* 0x000fe20000000800 */
[----:B------:R-:W-:Y:S01]  /*2d00*/  LOP3.LUT R0, R248, 0x1, RZ, 0xc0, !PT ;  /* 0x00000001f8007812 */ /* 0x000fe200078ec0ff */
[----:B------:R-:W-:Y:S01]  /*2d10*/  ULDC.64 UR8, c[0x0][0x218] ;  /* 0x0000860000087ab9 */ /* 0x000fe20000000a00 */
[----:B------:R-:W-:Y:S01]  /*2d20*/  R2UR UR31, R4 ;  /* 0x00000000041f72ca */ /* 0x000fe200000e0000 */
[----:B------:R-:W-:Y:S01]  /*2d30*/  ULDC.64 UR6, c[0x0][0x260] ;  /* 0x0000980000067ab9 */ /* 0x000fe20000000a00 */
[--C-:B------:R-:W-:Y:S01]  /*2d40*/  SHF.R.U32.HI R4, RZ, 0x7, R248.reuse ;  /* 0x00000007ff047819 */ /* 0x100fe200000116f8 */
[----:B------:R-:W1:Y:S01]  /*2d50*/  LDC R35, c[0x0][0x268] ;  /* 0x00009a00ff237b82 */ /* 0x000e620000000800 */
[----:B------:R-:W-:Y:S01]  /*2d60*/  LOP3.LUT R3, R248, 0x1c, RZ, 0xc0, !PT ;  /* 0x0000001cf8037812 */ /* 0x000fe200078ec0ff */
[----:B------:R-:W-:Y:S01]  /*2d70*/  UIMAD UR6, UR16, UR6, URZ ;  /* 0x00000006100672a4 */ /* 0x000fe2000f8e023f */
[----:B------:R-:W-:Y:S01]  /*2d80*/  SGXT.U32 R4, R4, 0x1 ;  /* 0x000000010404781a */ /* 0x000fe20000000000 */
[----:B------:R-:W-:Y:S01]  /*2d90*/  UMOV UR5, URZ ;  /* 0x0000003f00057c82 */ /* 0x000fe20008000000 */
[--C-:B------:R-:W-:Y:S01]  /*2da0*/  SHF.R.U32.HI R2, RZ, 0x1, R248.reuse ;  /* 0x00000001ff027819 */ /* 0x100fe200000116f8 */
[----:B------:R-:W-:Y:S01]  /*2db0*/  IMAD R3, R0, 0x2, R3 ;  /* 0x0000000200037824 */ /* 0x000fe200078e0203 */
[----:B------:R-:W-:Y:S01]  /*2dc0*/  LOP3.LUT R5, R248, 0x1f, RZ, 0xc0, !PT ;  /* 0x0000001ff8057812 */ /* 0x000fe200078ec0ff */
[----:B------:R-:W2:Y:S01]  /*2dd0*/  LDC.64 R32, c[0x0][0x220] ;  /* 0x00008800ff207b82 */ /* 0x000ea20000000a00 */
[----:B------:R-:W-:Y:S01]  /*2de0*/  SGXT.U32 R0, R2, 0x1 ;  /* 0x000000010200781a */ /* 0x000fe20000000000 */
[----:B------:R-:W-:Y:S01]  /*2df0*/  IMAD.MOV.U32 R213, RZ, RZ, -0x800000 ;  /* 0xff800000ffd57424 */ /* 0x000fe200078e00ff */
[----:B------:R-:W-:Y:S01]  /*2e00*/  LOP3.LUT R2, R248, 0x7f, RZ, 0xc0, !PT ;  /* 0x0000007ff8027812 */ /* 0x000fe200078ec0ff */
[----:B------:R-:W-:Y:S01]  /*2e10*/  IMAD R5, R5, UR7, RZ ;  /* 0x0000000705057c24 */ /* 0x000fe2000f8e02ff */
[----:B------:R-:W-:Y:S01]  /*2e20*/  LOP3.LUT R0, R3, R0, RZ, 0xfc, !PT ;  /* 0x0000000003007212 */ /* 0x000fe200078efcff */
[----:B------:R-:W-:Y:S01]  /*2e30*/  IMAD.MOV.U32 R199, RZ, RZ, 0x3f800000 ;  /* 0x3f800000ffc77424 */ /* 0x000fe200078e00ff */
[----:B------:R-:W-:Y:S01]  /*2e40*/  CS2R R88, SRZ ;  /* 0x0000000000587805 */ /* 0x000fe2000001ff00 */
[----:B0-----:R-:W-:Y:S01]  /*2e50*/  IMAD R4, R4, R201, RZ ;  /* 0x000000c904047224 */ /* 0x001fe200078e02ff */
[----:B------:R-:W-:Y:S01]  /*2e60*/  SHF.R.S32.HI R26, RZ, 0x1f, R5 ;  /* 0x0000001fff1a7819 */ /* 0x000fe20000011405 */
[----:B------:R-:W-:Y:S01]  /*2e70*/  IMAD R3, R2, UR4, RZ ;  /* 0x0000000402037c24 */ /* 0x000fe2000f8e02ff */
[----:B------:R-:W-:Y:S01]  /*2e80*/  SHF.R.U32.HI R2, RZ, 0x5, R248 ;  /* 0x00000005ff027819 */ /* 0x000fe200000116f8 */
[C---:B------:R-:W-:Y:S01]  /*2e90*/  IMAD R192, R201.reuse, 0x2, R4 ;  /* 0x00000002c9c07824 */ /* 0x040fe200078e0204 */
[----:B------:R-:W-:Y:S01]  /*2ea0*/  USHF.R.S32.HI UR4, URZ, 0x1f, UR6 ;  /* 0x0000001f3f047899 */ /* 0x000fe20008011406 */
[----:B------:R-:W-:Y:S01]  /*2eb0*/  IMAD R200, R200, UR16, RZ ;  /* 0x00000010c8c87c24 */ /* 0x000fe2000f8e02ff */
[----:B------:R-:W-:Y:S01]  /*2ec0*/  SHF.R.S32.HI R7, RZ, 0x1f, R3 ;  /* 0x0000001fff077819 */ /* 0x000fe20000011403 */
[----:B------:R-:W-:Y:S01]  /*2ed0*/  IMAD R6, R201, 0x2, R192 ;  /* 0x00000002c9067824 */ /* 0x000fe200078e02c0 */
[----:B------:R-:W-:Y:S01]  /*2ee0*/  SGXT.U32 R2, R2, 0x3 ;  /* 0x000000030202781a */ /* 0x000fe20000000000 */
[----:B------:R-:W-:Y:S01]  /*2ef0*/  IMAD.MOV.U32 R214, RZ, RZ, RZ ;  /* 0x000000ffffd67224 */ /* 0x000fe200078e00ff */
[----:B------:R-:W-:Y:S01]  /*2f00*/  IADD3 R3, P0, P1, R3, UR8, R200 ;  /* 0x0000000803037c10 */ /* 0x000fe2000f91e0c8 */
[C---:B------:R-:W-:Y:S01]  /*2f10*/  IMAD R188, R201.reuse, 0x2, R6 ;  /* 0x00000002c9bc7824 */ /* 0x040fe200078e0206 */
[----:B------:R-:W-:Y:S01]  /*2f20*/  SHF.R.S32.HI R200, RZ, 0x1f, R200 ;  /* 0x0000001fffc87819 */ /* 0x000fe200000114c8 */
[----:B------:R-:W-:Y:S01]  /*2f30*/  IMAD.MOV.U32 R215, RZ, RZ, -0x800000 ;  /* 0xff800000ffd77424 */ /* 0x000fe200078e00ff */
[----:B------:R-:W-:Y:S01]  /*2f40*/  IADD3 R194, P3, R192, R3, RZ ;  /* 0x00000003c0c27210 */ /* 0x000fe20007f7e0ff */
[----:B------:R-:W-:Y:S01]  /*2f50*/  IMAD R8, R201, 0x2, R188 ;  /* 0x00000002c9087824 */ /* 0x000fe200078e02bc */
[----:B------:R-:W-:Y:S01]  /*2f60*/  IADD3.X R25, R7, UR9, R200, P0, P1 ;  /* 0x0000000907197c10 */ /* 0x000fe200087e24c8 */
[----:B-1----:R-:W-:Y:S01]  /*2f70*/  IMAD R200, R2, R35, RZ ;  /* 0x0000002302c87224 */ /* 0x002fe200078e02ff */
[----:B------:R-:W-:Y:S01]  /*2f80*/  IADD3 R195, P2, R4, R3, RZ ;  /* 0x0000000304c37210 */ /* 0x000fe20007f5e0ff */
[----:B------:R-:W-:Y:S01]  /*2f90*/  IMAD R184, R201, 0x2, R8 ;  /* 0x00000002c9b87824 */ /* 0x000fe200078e0208 */
[----:B------:R-:W-:Y:S01]  /*2fa0*/  LEA.HI.X.SX32 R192, R192, R25, 0x1, P3 ;  /* 0x00000019c0c07211 */ /* 0x000fe200018f0eff */
[----:B------:R-:W-:Y:S01]  /*2fb0*/  IMAD R202, R35, 0x8, R200 ;  /* 0x0000000823ca7824 */ /* 0x000fe200078e02c8 */
        /* <DEDUP_REMOVED lines=28> */
[-C--:B------:R-:W-:Y:S01]  /*3180*/  IADD3 R16, P3, R4, R3.reuse, RZ ;  /* 0x0000000304107210 */ /* 0x080fe20007f7e0ff */
[C---:B------:R-:W-:Y:S01]  /*3190*/  IMAD R2, R201.reuse, 0x2, R6 ;  /* 0x00000002c9027824 */ /* 0x040fe200078e0206 */
[----:B------:R-:W-:Y:S01]  /*31a0*/  IADD3 R17, P2, R14, R3, RZ ;  /* 0x000000030e117210 */ /* 0x000fe20007f5e0ff */
[----:B------:R-:W-:Y:S01]  /*31b0*/  IMAD.MOV.U32 R216, RZ, RZ, -0x800000 ;  /* 0xff800000ffd87424 */ /* 0x000fe200078e00ff */
[----:B------:R-:W-:Y:S01]  /*31c0*/  LEA.HI.X.SX32 R18, R18, R25, 0x1, P4 ;  /* 0x0000001912127211 */ /* 0x000fe200020f0eff */
[C---:B------:R-:W-:Y:S01]  /*31d0*/  IMAD R24, R201.reuse, 0x2, R2 ;  /* 0x00000002c9187824 */ /* 0x040fe200078e0202 */
[----:B------:R-:W-:Y:S01]  /*31e0*/  IADD3 R15, P4, R12, R3, RZ ;  /* 0x000000030c0f7210 */ /* 0x000fe20007f9e0ff */
[----:B------:R-:W-:Y:S01]  /*31f0*/  IMAD.MOV.U32 R217, RZ, RZ, -0x800000 ;  /* 0xff800000ffd97424 */ /* 0x000fe200078e00ff */
[-C--:B------:R-:W-:Y:S01]  /*3200*/  LEA.HI.X.SX32 R13, R4, R25.reuse, 0x1, P3 ;  /* 0x00000019040d7211 */ /* 0x080fe200018f0eff */
[----:B------:R-:W-:Y:S01]  /*3210*/  IMAD R4, R201, 0x2, R24 ;  /* 0x00000002c9047824 */ /* 0x000fe200078e0218 */
[----:B------:R-:W-:-:S02]  /*3220*/  LEA.HI.X.SX32 R14, R14, R25, 0x1, P2 ;  /* 0x000000190e0e7211 */ /* 0x000fc400010f0eff */
[----:B------:R-:W-:Y:S02]  /*3230*/  CS2R R90, SRZ ;  /* 0x00000000005a7805 */ /* 0x000fe4000001ff00 */
[----:B--2---:R-:W-:Y:S01]  /*3240*/  IADD3 R31, P0, P1, R5, UR6, R32 ;  /* 0x00000006051f7c10 */ /* 0x004fe2000f91e020 */
[----:B------:R-:W-:Y:S01]  /*3250*/  UIADD3 UR6, UR17, 0x8000, URZ ;  /* 0x0000800011067890 */ /* 0x000fe2000fffe03f */
[----:B------:R-:W-:Y:S02]  /*3260*/  IADD3 R11, P2, R6, R3, RZ ;  /* 0x00000003060b7210 */ /* 0x000fe40007f5e0ff */
[----:B------:R-:W-:Y:S02]  /*3270*/  CS2R R92, SRZ ;  /* 0x00000000005c7805 */ /* 0x000fe4000001ff00 */
[----:B------:R-:W-:Y:S01]  /*3280*/  LEA.HI.X.SX32 R12, R12, R25, 0x1, P4 ;  /* 0x000000190c0c7211 */ /* 0x000fe200020f0eff */
[----:B------:R-:W-:Y:S01]  /*3290*/  USHF.R.U32.HI UR6, URZ, 0x4, UR6 ;  /* 0x000000043f067899 */ /* 0x000fe20008011606 */
[----:B------:R-:W-:-:S02]  /*32a0*/  IADD3 R10, P3, R2, R3, RZ ;  /* 0x00000003020a7210 */ /* 0x000fc40007f7e0ff */
[----:B------:R-:W-:Y:S02]  /*32b0*/  CS2R R94, SRZ ;  /* 0x00000000005e7805 */ /* 0x000fe4000001ff00 */
[-C--:B------:R-:W-:Y:S01]  /*32c0*/  IADD3 R9, P4, R24, R3.reuse, RZ ;  /* 0x0000000318097210 */ /* 0x080fe20007f9e0ff */
[----:B------:R-:W-:Y:S01]  /*32d0*/  USGXT.U32 UR10, UR6, 0xe ;  /* 0x0000000e060a789a */ /* 0x000fe20008000000 */
[----:B------:R-:W-:Y:S02]  /*32e0*/  IADD3 R8, P5, R4, R3, RZ ;  /* 0x0000000304087210 */ /* 0x000fe40007fbe0ff */
[----:B------:R-:W-:Y:S02]  /*32f0*/  CS2R R96, SRZ ;  /* 0x0000000000607805 */ /* 0x000fe4000001ff00 */
[----:B------:R-:W-:Y:S01]  /*3300*/  LEA.HI.X.SX32 R7, R6, R25, 0x1, P2 ;  /* 0x0000001906077211 */ /* 0x000fe200010f0eff */
[----:B------:R-:W-:Y:S01]  /*3310*/  UIADD3 UR14, UP0, UR10, 0x2, URZ ;  /* 0x000000020a0e7890 */ /* 0x000fe2000ff1e03f */
[----:B------:R-:W-:-:S02]  /*3320*/  IADD3.X R33, R26, UR4, R33, P0, P1 ;  /* 0x000000041a217c10 */ /* 0x000fc400087e2421 */
[----:B------:R-:W-:Y:S02]  /*3330*/  CS2R R98, SRZ ;  /* 0x0000000000627805 */ /* 0x000fe4000001ff00 */
[----:B------:R-:W-:Y:S01]  /*3340*/  LEA.HI.X.SX32 R6, R2, R25, 0x1, P3 ;  /* 0x0000001902067211 */ /* 0x000fe200018f0eff */
[----:B------:R-:W-:Y:S01]  /*3350*/  UIADD3.X UR15, UR5, 0x40000040, URZ, UP0, !UPT ;  /* 0x40000040050f7890 */ /* 0x000fe200087fe43f */
[----:B------:R-:W-:Y:S02]  /*3360*/  IADD3 R3, P0, R200, R31, RZ ;  /* 0x0000001fc8037210 */ /* 0x000fe40007f1e0ff */
[----:B------:R-:W-:Y:S02]  /*3370*/  CS2R R100, SRZ ;  /* 0x0000000000647805 */ /* 0x000fe4000001ff00 */
[----:B------:R-:W-:Y:S01]  /*3380*/  LEA.HI.X.SX32 R5, R24, R25, 0x1, P4 ;  /* 0x0000001918057211 */ /* 0x000fe200020f0eff */
[----:B------:R-:W-:Y:S01]  /*3390*/  IMAD R24, R35, 0x8, R233 ;  /* 0x0000000823187824 */ /* 0x000fe200078e02e9 */
[----:B------:R-:W-:-:S02]  /*33a0*/  IADD3 R2, P1, R202, R31, RZ ;  /* 0x0000001fca027210 */ /* 0x000fc40007f3e0ff */
[----:B------:R-:W-:Y:S02]  /*33b0*/  CS2R R102, SRZ ;  /* 0x0000000000667805 */ /* 0x000fe4000001ff00 */
[----:B------:R-:W-:Y:S02]  /*33c0*/  IADD3 R219, P2, R203, R31, RZ ;  /* 0x0000001fcbdb7210 */ /* 0x000fe40007f5e0ff */
[----:B------:R-:W-:Y:S02]  /*33d0*/  CS2R R104, SRZ ;  /* 0x0000000000687805 */ /* 0x000fe4000001ff00 */
[----:B------:R-:W-:Y:S02]  /*33e0*/  LEA.HI.X.SX32 R200, R200, R33, 0x1, P0 ;  /* 0x00000021c8c87211 */ /* 0x000fe400000f0eff */
[----:B------:R-:W-:Y:S02]  /*33f0*/  CS2R R106, SRZ ;  /* 0x00000000006a7805 */ /* 0x000fe4000001ff00 */
[----:B------:R-:W-:Y:S01]  /*3400*/  LEA.HI.X.SX32 R4, R4, R25, 0x1, P5 ;  /* 0x0000001904047211 */ /* 0x000fe200028f0eff */
[----:B------:R-:W-:Y:S01]  /*3410*/  IMAD R25, R35, 0x8, R24 ;  /* 0x0000000823197824 */ /* 0x000fe200078e0218 */
[----:B------:R-:W-:-:S02]  /*3420*/  LEA.HI.X.SX32 R202, R202, R33, 0x1, P1 ;  /* 0x00000021caca7211 */ /* 0x000fc400008f0eff */
[----:B------:R-:W-:Y:S02]  /*3430*/  CS2R R108, SRZ ;  /* 0x00000000006c7805 */ /* 0x000fe4000001ff00 */
[----:B------:R-:W-:Y:S01]  /*3440*/  IADD3 R221, P0, R220, R31, RZ ;  /* 0x0000001fdcdd7210 */ /* 0x000fe20007f1e0ff */
[----:B------:R-:W-:Y:S01]  /*3450*/  IMAD R26, R35, 0x8, R25 ;  /* 0x00000008231a7824 */ /* 0x000fe200078e0219 */
[----:B------:R-:W-:Y:S02]  /*3460*/  LEA.HI.X.SX32 R203, R203, R33, 0x1, P2 ;  /* 0x00000021cbcb7211 */ /* 0x000fe400010f0eff */
[----:B------:R-:W-:Y:S02]  /*3470*/  CS2R R110, SRZ ;  /* 0x00000000006e7805 */ /* 0x000fe4000001ff00 */
[-C--:B------:R-:W-:Y:S01]  /*3480*/  IADD3 R223, P1, R222, R31.reuse, RZ ;  /* 0x0000001fdedf7210 */ /* 0x080fe20007f3e0ff */
[----:B------:R-:W-:Y:S01]  /*3490*/  IMAD R27, R35, 0x8, R26 ;  /* 0x00000008231b7824 */ /* 0x000fe200078e021a */
[----:B------:R-:W-:-:S02]  /*34a0*/  IADD3 R225, P2, R224, R31, RZ ;  /* 0x0000001fe0e17210 */ /* 0x000fc40007f5e0ff */
[----:B------:R-:W-:Y:S02]  /*34b0*/  CS2R R112, SRZ ;  /* 0x0000000000707805 */ /* 0x000fe4000001ff00 */
[-C--:B------:R-:W-:Y:S01]  /*34c0*/  LEA.HI.X.SX32 R220, R220, R33.reuse, 0x1, P0 ;  /* 0x00000021dcdc7211 */ /* 0x080fe200000f0eff */
[C---:B------:R-:W-:Y:S01]  /*34d0*/  IMAD R28, R35.reuse, 0x8, R27 ;  /* 0x00000008231c7824 */ /* 0x040fe200078e021b */
[----:B------:R-:W-:Y:S02]  /*34e0*/  LEA.HI.X.SX32 R222, R222, R33, 0x1, P1 ;  /* 0x00000021dede7211 */ /* 0x000fe400008f0eff */
[----:B------:R-:W-:Y:S02]  /*34f0*/  CS2R R114, SRZ ;  /* 0x0000000000727805 */ /* 0x000fe4000001ff00 */
[----:B------:R-:W-:Y:S01]  /*3500*/  IADD3 R227, P0, R226, R31, RZ ;  /* 0x0000001fe2e37210 */ /* 0x000fe20007f1e0ff */
[----:B------:R-:W-:Y:S01]  /*3510*/  IMAD R29, R35, 0x8, R28 ;  /* 0x00000008231d7824 */ /* 0x000fe200078e021c */
[----:B------:R-:W-:-:S02]  /*3520*/  LEA.HI.X.SX32 R224, R224, R33, 0x1, P2 ;  /* 0x00000021e0e07211 */ /* 0x000fc400010f0eff */
[----:B------:R-:W-:Y:S02]  /*3530*/  CS2R R116, SRZ ;  /* 0x0000000000747805 */ /* 0x000fe4000001ff00 */
[-C--:B------:R-:W-:Y:S02]  /*3540*/  IADD3 R231, P1, R229, R31.reuse, RZ ;  /* 0x0000001fe5e77210 */ /* 0x080fe40007f3e0ff */
[----:B------:R-:W-:Y:S02]  /*3550*/  CS2R R118, SRZ ;  /* 0x0000000000767805 */ /* 0x000fe4000001ff00 */
[----:B------:R-:W-:Y:S02]  /*3560*/  IADD3 R239, P2, R233, R31, RZ ;  /* 0x0000001fe9ef7210 */ /* 0x000fe40007f5e0ff */
[----:B------:R-:W-:Y:S02]  /*3570*/  CS2R R120, SRZ ;  /* 0x0000000000787805 */ /* 0x000fe4000001ff00 */
[----:B------:R-:W-:-:S02]  /*3580*/  LEA.HI.X.SX32 R226, R226, R33, 0x1, P0 ;  /* 0x00000021e2e27211 */ /* 0x000fc400000f0eff */
[----:B------:R-:W-:Y:S02]  /*3590*/  CS2R R122, SRZ ;  /* 0x00000000007a7805 */ /* 0x000fe4000001ff00 */
[----:B------:R-:W-:Y:S02]  /*35a0*/  LEA.HI.X.SX32 R229, R229, R33, 0x1, P1 ;  /* 0x00000021e5e57211 */ /* 0x000fe400008f0eff */
[----:B------:R-:W-:Y:S02]  /*35b0*/  CS2R R124, SRZ ;  /* 0x00000000007c7805 */ /* 0x000fe4000001ff00 */
[----:B------:R-:W-:Y:S02]  /*35c0*/  IADD3 R198, P0, R24, R31, RZ ;  /* 0x0000001f18c67210 */ /* 0x000fe40007f1e0ff */
[----:B------:R-:W-:Y:S02]  /*35d0*/  CS2R R126, SRZ ;  /* 0x00000000007e7805 */ /* 0x000fe4000001ff00 */
[----:B------:R-:W-:-:S02]  /*35e0*/  LEA.HI.X.SX32 R233, R233, R33, 0x1, P2 ;  /* 0x00000021e9e97211 */ /* 0x000fc400010f0eff */
[----:B------:R-:W-:Y:S02]  /*35f0*/  CS2R R128, SRZ ;  /* 0x0000000000807805 */ /* 0x000fe4000001ff00 */
[-C--:B------:R-:W-:Y:S01]  /*3600*/  IADD3 R197, P1, R25, R31.reuse, RZ ;  /* 0x0000001f19c57210 */ /* 0x080fe20007f3e0ff */
[----:B------:R0:W-:Y:S01]  /*3610*/  STL [R1+0x4], R198 ;  /* 0x000004c601007387 */ /* 0x0001e20000100800 */
[----:B------:R-:W-:Y:S02]  /*3620*/  IADD3 R196, P2, R26, R31, RZ ;  /* 0x0000001f1ac47210 */ /* 0x000fe40007f5e0ff */
[----:B------:R-:W-:Y:S02]  /*3630*/  CS2R R130, SRZ ;  /* 0x0000000000827805 */ /* 0x000fe4000001ff00 */
[----:B------:R-:W-:Y:S01]  /*3640*/  CS2R R132, SRZ ;  /* 0x0000000000847805 */ /* 0x000fe2000001ff00 */
[----:B------:R1:W-:Y:S01]  /*3650*/  STL [R1+0xc], R197 ;  /* 0x00000cc501007387 */ /* 0x0003e20000100800 */
[----:B------:R-:W-:-:S02]  /*3660*/  CS2R R134, SRZ ;  /* 0x0000000000867805 */ /* 0x000fc4000001ff00 */
[----:B------:R-:W-:Y:S02]  /*3670*/  CS2R R136, SRZ ;  /* 0x0000000000887805 */ /* 0x000fe4000001ff00 */
[----:B------:R-:W-:Y:S01]  /*3680*/  CS2R R138, SRZ ;  /* 0x00000000008a7805 */ /* 0x000fe2000001ff00 */
[----:B------:R2:W-:Y:S01]  /*3690*/  STL [R1+0x14], R196 ;  /* 0x000014c401007387 */ /* 0x0005e20000100800 */
[----:B------:R-:W-:Y:S02]  /*36a0*/  CS2R R140, SRZ ;  /* 0x00000000008c7805 */ /* 0x000fe4000001ff00 */
[----:B0-----:R-:W-:Y:S01]  /*36b0*/  LEA.HI.X.SX32 R198, R24, R33, 0x1, P0 ;  /* 0x0000002118c67211 */ /* 0x001fe200000f0eff */
[----:B------:R-:W-:Y:S01]  /*36c0*/  IMAD R24, R35, 0x8, R29 ;  /* 0x0000000823187824 */ /* 0x000fe200078e021d */
[----:B------:R-:W-:Y:S02]  /*36d0*/  IADD3 R210, P0, R27, R31, RZ ;  /* 0x0000001f1bd27210 */ /* 0x000fe40007f1e0ff */
[----:B------:R-:W-:-:S02]  /*36e0*/  CS2R R142, SRZ ;  /* 0x00000000008e7805 */ /* 0x000fc4000001ff00 */
[----:B-1----:R-:W-:Y:S01]  /*36f0*/  LEA.HI.X.SX32 R197, R25, R33, 0x1, P1 ;  /* 0x0000002119c57211 */ /* 0x002fe200008f0eff */
[----:B------:R0:W-:Y:S01]  /*3700*/  STL [R1], R198 ;  /* 0x000000c601007387 */ /* 0x0001e20000100800 */
[----:B------:R-:W-:Y:S02]  /*3710*/  IADD3 R211, P1, R28, R31, RZ ;  /* 0x0000001f1cd37210 */ /* 0x000fe40007f3e0ff */
[----:B------:R-:W-:Y:S02]  /*3720*/  CS2R R144, SRZ ;  /* 0x0000000000907805 */ /* 0x000fe4000001ff00 */
[----:B--2---:R-:W-:Y:S01]  /*3730*/  LEA.HI.X.SX32 R196, R26, R33, 0x1, P2 ;  /* 0x000000211ac47211 */ /* 0x004fe200010f0eff */
[----:B------:R1:W-:Y:S01]  /*3740*/  STL [R1+0x8], R197 ;  /* 0x000008c501007387 */ /* 0x0003e20000100800 */
[----:B------:R-:W-:Y:S02]  /*3750*/  IADD3 R212, P3, R24, R31, RZ ;  /* 0x0000001f18d47210 */ /* 0x000fe40007f7e0ff */
[----:B------:R-:W-:-:S02]  /*3760*/  CS2R R146, SRZ ;  /* 0x0000000000927805 */ /* 0x000fc4000001ff00 */
[----:B------:R-:W-:Y:S01]  /*3770*/  CS2R R148, SRZ ;  /* 0x0000000000947805 */ /* 0x000fe2000001ff00 */
[----:B------:R2:W-:Y:S01]  /*3780*/  STL [R1+0x10], R196 ;  /* 0x000010c401007387 */ /* 0x0005e20000100800 */
[----:B------:R-:W-:Y:S02]  /*3790*/  CS2R R150, SRZ ;  /* 0x0000000000967805 */ /* 0x000fe4000001ff00 */
[----:B0-----:R-:W-:Y:S02]  /*37a0*/  LEA.HI.X.SX32 R198, R28, R33, 0x1, P1 ;  /* 0x000000211cc67211 */ /* 0x001fe400008f0eff */
[----:B------:R-:W-:Y:S02]  /*37b0*/  CS2R R34, SRZ ;  /* 0x0000000000227805 */ /* 0x000fe4000001ff00 */
[----:B------:R-:W-:Y:S02]  /*37c0*/  LOP3.LUT P1, RZ, R248, 0x80, RZ, 0xc0, !PT ;  /* 0x00000080f8ff7812 */ /* 0x000fe4000782c0ff */
[----:B------:R-:W-:-:S02]  /*37d0*/  CS2R R36, SRZ ;  /* 0x0000000000247805 */ /* 0x000fc4000001ff00 */
[----:B-1----:R-:W-:Y:S02]  /*37e0*/  IADD3 R197, P2, R29, R31, RZ ;  /* 0x0000001f1dc57210 */ /* 0x002fe40007f5e0ff */
[----:B------:R-:W-:Y:S02]  /*37f0*/  CS2R R30, SRZ ;  /* 0x00000000001e7805 */ /* 0x000fe4000001ff00 */
[----:B------:R-:W-:Y:S02]  /*3800*/  SEL R218, RZ, 0x90, !P1 ;  /* 0x00000090ffda7807 */ /* 0x000fe40004800000 */
[----:B------:R-:W-:Y:S02]  /*3810*/  CS2R R38, SRZ ;  /* 0x0000000000267805 */ /* 0x000fe4000001ff00 */
[----:B--2---:R-:W-:Y:S01]  /*3820*/  LEA.HI.X.SX32 R196, R27, R33, 0x1, P0 ;  /* 0x000000211bc47211 */ /* 0x004fe200000f0eff */
[----:B------:R0:W-:Y:S01]  /*3830*/  STL [R1+0x24], R197 ;  /* 0x000024c501007387 */ /* 0x0001e20000100800 */
[----:B------:R-:W-:-:S02]  /*3840*/  LOP3.LUT R218, R218, 0x7f, R248, 0x78, !PT ;  /* 0x0000007fdada7812 */ /* 0x000fc400078e78f8 */
[----:B------:R-:W-:Y:S02]  /*3850*/  CS2R R26, SRZ ;  /* 0x00000000001a7805 */ /* 0x000fe4000001ff00 */
[----:B------:R-:W-:Y:S01]  /*3860*/  LOP3.LUT P0, RZ, R248, 0x1, RZ, 0xc0, !PT ;  /* 0x00000001f8ff7812 */ /* 0x000fe2000780c0ff */
[----:B------:R1:W-:Y:S01]  /*3870*/  STL [R1+0x18], R196 ;  /* 0x000018c401007387 */ /* 0x0003e20000100800 */
[----:B------:R-:W-:Y:S02]  /*3880*/  CS2R R40, SRZ ;  /* 0x0000000000287805 */ /* 0x000fe4000001ff00 */
[----:B------:R-:W-:Y:S02]  /*3890*/  CS2R R42, SRZ ;  /* 0x00000000002a7805 */ /* 0x000fe4000001ff00 */
[----:B------:R-:W-:Y:S01]  /*38a0*/  CS2R R44, SRZ ;  /* 0x00000000002c7805 */ /* 0x000fe2000001ff00 */
[----:B------:R2:W-:Y:S01]  /*38b0*/  STL [R1+0x1c], R198 ;  /* 0x00001cc601007387 */ /* 0x0005e20000100800 */
[----:B------:R-:W-:-:S02]  /*38c0*/  CS2R R46, SRZ ;  /* 0x00000000002e7805 */ /* 0x000fc4000001ff00 */
[-C--:B0-----:R-:W-:Y:S02]  /*38d0*/  LEA.HI.X.SX32 R197, R29, R33.reuse, 0x1, P2 ;  /* 0x000000211dc57211 */ /* 0x081fe400010f0eff */
[----:B------:R-:W-:Y:S02]  /*38e0*/  CS2R R28, SRZ ;  /* 0x00000000001c7805 */ /* 0x000fe4000001ff00 */
[----:B------:R-:W-:Y:S02]  /*38f0*/  CS2R R48, SRZ ;  /* 0x0000000000307805 */ /* 0x000fe4000001ff00 */
[----:B------:R-:W-:Y:S02]  /*3900*/  CS2R R50, SRZ ;  /* 0x0000000000327805 */ /* 0x000fe4000001ff00 */
[----:B-1----:R-:W-:Y:S01]  /*3910*/  LEA.HI.X.SX32 R196, R24, R33, 0x1, P3 ;  /* 0x0000002118c47211 */ /* 0x002fe200018f0eff */
[----:B------:R0:W-:Y:S01]  /*3920*/  STL [R1+0x20], R197 ;  /* 0x000020c501007387 */ /* 0x0001e20000100800 */
[----:B------:R-:W-:-:S02]  /*3930*/  CS2R R24, SRZ ;  /* 0x0000000000187805 */ /* 0x000fc4000001ff00 */
[----:B------:R-:W-:Y:S01]  /*3940*/  CS2R R32, SRZ ;  /* 0x0000000000207805 */ /* 0x000fe2000001ff00 */
[----:B--2---:R-:W-:Y:S01]  /*3950*/  IMAD.MOV.U32 R198, RZ, RZ, 0x3f800000 ;  /* 0x3f800000ffc67424 */ /* 0x004fe200078e00ff */
[----:B------:R1:W-:Y:S01]  /*3960*/  STL [R1+0x28], R196 ;  /* 0x000028c401007387 */ /* 0x0003e20000100800 */
[----:B------:R-:W-:Y:S02]  /*3970*/  CS2R R52, SRZ ;  /* 0x0000000000347805 */ /* 0x000fe4000001ff00 */
[----:B------:R-:W-:Y:S02]  /*3980*/  CS2R R54, SRZ ;  /* 0x0000000000367805 */ /* 0x000fe4000001ff00 */
[----:B------:R-:W-:Y:S02]  /*3990*/  CS2R R56, SRZ ;  /* 0x0000000000387805 */ /* 0x000fe4000001ff00 */
[----:B------:R-:W-:Y:S02]  /*39a0*/  CS2R R58, SRZ ;  /* 0x00000000003a7805 */ /* 0x000fe4000001ff00 */
[----:B------:R-:W-:Y:S01]  /*39b0*/  CS2R R60, SRZ ;  /* 0x00000000003c7805 */ /* 0x000fe2000001ff00 */
[----:B0-----:R-:W-:Y:S01]  /*39c0*/  IMAD.MOV.U32 R197, RZ, RZ, 0x3f800000 ;  /* 0x3f800000ffc57424 */ /* 0x001fe200078e00ff */
[----:B------:R-:W-:-:S02]  /*39d0*/  CS2R R62, SRZ ;  /* 0x00000000003e7805 */ /* 0x000fc4000001ff00 */
[----:B------:R-:W-:Y:S02]  /*39e0*/  CS2R R64, SRZ ;  /* 0x0000000000407805 */ /* 0x000fe4000001ff00 */
[----:B------:R-:W-:Y:S01]  /*39f0*/  CS2R R66, SRZ ;  /* 0x0000000000427805 */ /* 0x000fe2000001ff00 */
[----:B-1----:R-:W-:Y:S01]  /*3a00*/  IMAD.MOV.U32 R196, RZ, RZ, 0x3f800000 ;  /* 0x3f800000ffc47424 */ /* 0x002fe200078e00ff */
        /* <DEDUP_REMOVED lines=10> */
[C---:B------:R-:W-:Y:S01]  /*3ab0*/  LOP3.LUT R206, R218.reuse, 0x20, RZ, 0x3c, !PT ;  /* 0x00000020dace7812 */ /* 0x040fe200078e3cff */
[----:B------:R-:W-:Y:S01]  /*3ac0*/  UMOV UR4, URZ ;  /* 0x0000003f00047c82 */ /* 0x000fe20008000000 */
[C---:B------:R-:W-:Y:S01]  /*3ad0*/  LOP3.LUT R205, R218.reuse, 0x40, RZ, 0x3c, !PT ;  /* 0x00000040dacd7812 */ /* 0x040fe200078e3cff */
[----:B------:R-:W-:Y:S01]  /*3ae0*/  UIADD3.64 UR26, UR14, 0x2, URZ ;  /* 0x000000020e1a7897 */ /* 0x000fe2000fffe03f */
[----:B------:R-:W-:Y:S01]  /*3af0*/  LOP3.LUT R204, R218, 0x60, RZ, 0x3c, !PT ;  /* 0x00000060dacc7812 */ /* 0x000fe200078e3cff */
[----:B------:R-:W-:Y:S01]  /*3b00*/  UIADD3.64 UR22, UR14, 0x4, URZ ;  /* 0x000000040e167897 */ /* 0x000fe2000fffe03f */
[----:B------:R-:W-:Y:S01]  /*3b10*/  ULDC UR30, c[0x0][0x238] ;  /* 0x00008e00001e7ab9 */ /* 0x000fe20000000800 */
[----:B------:R-:W-:Y:S01]  /*3b20*/  UMOV UR11, 0x40000040 ;  /* 0x40000040000b7882 */ /* 0x000fe20000000000 */
[----:B------:R-:W-:Y:S01]  /*3b30*/  UMOV UR18, UR10 ;  /* 0x0000000a00127c82 */ /* 0x000fe20008000000 */
[----:B------:R-:W-:-:S08]  /*3b40*/  UMOV UR19, 0xc0000010 ;  /* 0xc000001000137882 */ /* 0x000fd00000000000 */
.L_x_1:
[----:B------:R-:W-:Y:S01]  /*3b50*/  SHF.R.S32.HI R161, RZ, 0x1f, R214 ;  /* 0x0000001fffa17819 */ /* 0x000fe200000114d6 */
[----:B------:R-:W2:Y:S01]  /*3b60*/  LDL R246, [R1+0x4] ;  /* 0x0000040001f67983 */ /* 0x000ea20000100800 */
[C---:B------:R-:W-:Y:S02]  /*3b70*/  IADD3 R154, P1, R214.reuse, R195, RZ ;  /* 0x000000c3d69a7210 */ /* 0x040fe40007f3e0ff */
[C---:B------:R-:W-:Y:S01]  /*3b80*/  IADD3 R152, P2, R214.reuse, R194, RZ ;  /* 0x000000c2d6987210 */ /* 0x040fe20007f5e0ff */
[----:B------:R-:W3:Y:S02]  /*3b90*/  LDL R234, [R1] ;  /* 0x0000000001ea7983 */ /* 0x000ee40000100800 */
[C---:B------:R-:W-:Y:S01]  /*3ba0*/  IMAD.X R155, R161.reuse, 0x1, R193, P1 ;  /* 0x00000001a19b7824 */ /* 0x040fe200008e06c1 */
[----:B------:R-:W-:Y:S01]  /*3bb0*/  IADD3 R156, P1, R214, R191, RZ ;  /* 0x000000bfd69c7210 */ /* 0x000fe20007f3e0ff */
[C---:B------:R-:W-:Y:S01]  /*3bc0*/  IMAD.X R153, R161.reuse, 0x1, R192, P2 ;  /* 0x00000001a1997824 */ /* 0x040fe200010e06c0 */
[----:B------:R-:W4:Y:S04]  /*3bd0*/  LDL R245, [R1+0xc] ;  /* 0x00000c0001f57983 */ /* 0x000f280000100800 */
[----:B------:R0:W5:Y:S01]  /*3be0*/  LDG.E.U8 R163, desc[UR28][R154.64] ;  /* 0x0000001c9aa37981 */ /* 0x000162000c1e1100 */
[----:B------:R-:W-:-:S03]  /*3bf0*/  IMAD.X R157, R161, 0x1, R189, P1 ;  /* 0x00000001a19d7824 */ /* 0x000fc600008e06bd */
[----:B------:R1:W2:Y:S04]  /*3c00*/  LDG.E.U8 R160, desc[UR28][R152.64] ;  /* 0x0000001c98a07981 */ /* 0x0002a8000c1e1100 */
[----:B------:R1:W3:Y:S01]  /*3c10*/  LDG.E.U8 R162, desc[UR28][R156.64] ;  /* 0x0000001c9ca27981 */ /* 0x0002e2000c1e1100 */
[----:B0-----:R-:W-:Y:S02]  /*3c20*/  IADD3 R154, P2, R214, R190, RZ ;  /* 0x000000bed69a7210 */ /* 0x001fe40007f5e0ff */
[----:B------:R-:W-:Y:S01]  /*3c30*/  LOP3.LUT R228, R218, 0x20, RZ, 0x3c, !PT ;  /* 0x00000020dae47812 */ /* 0x000fe200078e3cff */
[----:B------:R-:W-:Y:S01]  /*3c40*/  USHF.L.U32 UR6, UR31, 0x7, URZ ;  /* 0x000000071f067899 */ /* 0x000fe2000800063f */
[----:B-1----:R-:W-:Y:S01]  /*3c50*/  IADD3 R152, P1, R214, R187, RZ ;  /* 0x000000bbd6987210 */ /* 0x002fe20007f3e0ff */
[C---:B------:R-:W-:Y:S01]  /*3c60*/  IMAD.X R155, R161.reuse, 0x1, R188, P2 ;  /* 0x00000001a19b7824 */ /* 0x040fe200010e06bc */
[----:B------:R-:W-:Y:S01]  /*3c70*/  LOP3.LUT R230, R218, 0x40, RZ, 0x3c, !PT ;  /* 0x00000040dae67812 */ /* 0x000fe200078e3cff */
[----:B------:R-:W4:Y:S01]  /*3c80*/  LDL R236, [R1+0x8] ;  /* 0x0000080001ec7983 */ /* 0x000f220000100800 */
[----:B------:R-:W-:Y:S01]  /*3c90*/  IADD3 R156, P2, R214, R186, RZ ;  /* 0x000000bad69c7210 */ /* 0x000fe20007f5e0ff */
[----:B------:R-:W-:-:S02]  /*3ca0*/  IMAD.X R153, R161, 0x1, R185, P1 ;  /* 0x00000001a1997824 */ /* 0x000fc400008e06b9 */
[----:B------:R0:W4:Y:S02]  /*3cb0*/  LDG.E.U8 R204, desc[UR28][R154.64] ;  /* 0x0000001c9acc7981 */ /* 0x000124000c1e1100 */
[----:B------:R-:W-:Y:S02]  /*3cc0*/  IMAD.X R157, R161, 0x1, R184, P2 ;  /* 0x00000001a19d7824 */ /* 0x000fe400010e06b8 */
[----:B------:R1:W2:Y:S04]  /*3cd0*/  LDG.E.U8 R165, desc[UR28][R152.64] ;  /* 0x0000001c98a57981 */ /* 0x0002a8000c1e1100 */
[----:B------:R1:W3:Y:S01]  /*3ce0*/  LDG.E.U8 R164, desc[UR28][R156.64] ;  /* 0x0000001c9ca47981 */ /* 0x0002e2000c1e1100 */
[----:B0-----:R-:W-:-:S03]  /*3cf0*/  IADD3 R154, P1, R214, R23, RZ ;  /* 0x00000017d69a7210 */ /* 0x001fc60007f3e0ff */
[----:B------:R-:W4:Y:S01]  /*3d00*/  LDL R244, [R1+0x14] ;  /* 0x0000140001f47983 */ /* 0x000f220000100800 */
[C---:B-1----:R-:W-:Y:S01]  /*3d10*/  IADD3 R152, P2, R214.reuse, R22, RZ ;  /* 0x00000016d6987210 */ /* 0x042fe20007f5e0ff */
[C---:B------:R-:W-:Y:S02]  /*3d20*/  IMAD.X R155, R161.reuse, 0x1, R20, P1 ;  /* 0x00000001a19b7824 */ /* 0x040fe400008e0614 */
[----:B------:R-:W4:Y:S01]  /*3d30*/  LDL R238, [R1+0x10] ;  /* 0x0000100001ee7983 */ /* 0x000f220000100800 */
[----:B------:R-:W-:Y:S01]  /*3d40*/  IADD3 R156, P1, R214, R21, RZ ;  /* 0x00000015d69c7210 */ /* 0x000fe20007f3e0ff */
[C---:B------:R-:W-:Y:S02]  /*3d50*/  IMAD.X R153, R161.reuse, 0x1, R19, P2 ;  /* 0x00000001a1997824 */ /* 0x040fe400010e0613 */
[----:B------:R0:W4:Y:S02]  /*3d60*/  LDG.E.U8 R166, desc[UR28][R154.64] ;  /* 0x0000001c9aa67981 */ /* 0x000124000c1e1100 */
[----:B------:R-:W-:-:S02]  /*3d70*/  IMAD.X R157, R161, 0x1, R18, P1 ;  /* 0x00000001a19d7824 */ /* 0x000fc400008e0612 */
[----:B------:R1:W4:Y:S04]  /*3d80*/  LDG.E.U8 R205, desc[UR28][R152.64] ;  /* 0x0000001c98cd7981 */ /* 0x000328000c1e1100 */
[----:B------:R1:W3:Y:S01]  /*3d90*/  LDG.E.U8 R167, desc[UR28][R156.64] ;  /* 0x0000001c9ca77981 */ /* 0x0002e2000c1e1100 */
[----:B0-----:R-:W-:-:S03]  /*3da0*/  IADD3 R154, P2, R214, R17, RZ ;  /* 0x00000011d69a7210 */ /* 0x001fc60007f5e0ff */
[----:B------:R-:W4:Y:S01]  /*3db0*/  LDL R240, [R1+0x1c] ;  /* 0x00001c0001f07983 */ /* 0x000f220000100800 */
[C---:B-1----:R-:W-:Y:S01]  /*3dc0*/  IADD3 R152, P1, R214.reuse, R11, RZ ;  /* 0x0000000bd6987210 */ /* 0x042fe20007f3e0ff */
[C---:B------:R-:W-:Y:S01]  /*3dd0*/  IMAD.X R155, R161.reuse, 0x1, R14, P2 ;  /* 0x00000001a19b7824 */ /* 0x040fe200010e060e */
[C---:B------:R-:W-:Y:S01]  /*3de0*/  IADD3 R158, P2, R214.reuse, R10, RZ ;  /* 0x0000000ad69e7210 */ /* 0x040fe20007f5e0ff */
[----:B------:R-:W4:Y:S02]  /*3df0*/  LDL R241, [R1+0x18] ;  /* 0x0000180001f17983 */ /* 0x000f240000100800 */
[C---:B------:R-:W-:Y:S01]  /*3e00*/  IMAD.X R153, R161.reuse, 0x1, R7, P1 ;  /* 0x00000001a1997824 */ /* 0x040fe200008e0607 */
[----:B------:R-:W-:Y:S01]  /*3e10*/  IADD3 R156, P1, R214, R16, RZ ;  /* 0x00000010d69c7210 */ /* 0x000fe20007f3e0ff */
[C---:B------:R-:W-:Y:S01]  /*3e20*/  IMAD.X R159, R161.reuse, 0x1, R6, P2 ;  /* 0x00000001a19f7824 */ /* 0x040fe200010e0606 */
[----:B------:R0:W4:Y:S04]  /*3e30*/  LDG.E.U8 R168, desc[UR28][R154.64] ;  /* 0x0000001c9aa87981 */ /* 0x000128000c1e1100 */
[----:B------:R1:W4:Y:S01]  /*3e40*/  LDG.E.U8 R169, desc[UR28][R152.64] ;  /* 0x0000001c98a97981 */ /* 0x000322000c1e1100 */
[----:B------:R-:W-:-:S03]  /*3e50*/  IMAD.X R157, R161, 0x1, R13, P1 ;  /* 0x00000001a19d7824 */ /* 0x000fc600008e060d */
[----:B------:R1:W4:Y:S01]  /*3e60*/  LDG.E.U8 R170, desc[UR28][R158.64] ;  /* 0x0000001c9eaa7981 */ /* 0x000322000c1e1100 */
[----:B0-----:R-:W-:-:S03]  /*3e70*/  IADD3 R154, P3, R214, R9, RZ ;  /* 0x00000009d69a7210 */ /* 0x001fc60007f7e0ff */
[----:B------:R-:W4:Y:S01]  /*3e80*/  LDG.E.U8 R206, desc[UR28][R156.64] ;  /* 0x0000001c9cce7981 */ /* 0x000f22000c1e1100 */
[C---:B-1----:R-:W-:Y:S01]  /*3e90*/  IADD3 R152, P2, R214.reuse, R15, RZ ;  /* 0x0000000fd6987210 */ /* 0x042fe20007f5e0ff */
[C---:B------:R-:W-:Y:S02]  /*3ea0*/  IMAD.X R155, R161.reuse, 0x1, R5, P3 ;  /* 0x00000001a19b7824 */ /* 0x040fe400018e0605 */
[----:B------:R-:W4:Y:S01]  /*3eb0*/  LDL R243, [R1+0x24] ;  /* 0x0000240001f37983 */ /* 0x000f220000100800 */
[----:B------:R-:W-:Y:S01]  /*3ec0*/  IADD3 R158, P1, R214, R8, RZ ;  /* 0x00000008d69e7210 */ /* 0x000fe20007f3e0ff */
[C---:B------:R-:W-:Y:S02]  /*3ed0*/  IMAD.X R153, R161.reuse, 0x1, R12, P2 ;  /* 0x00000001a1997824 */ /* 0x040fe400010e060c */
[----:B------:R-:W4:Y:S02]  /*3ee0*/  LDG.E.U8 R208, desc[UR28][R154.64] ;  /* 0x0000001c9ad07981 */ /* 0x000f24000c1e1100 */
[----:B------:R-:W-:-:S02]  /*3ef0*/  IMAD.X R159, R161, 0x1, R4, P1 ;  /* 0x00000001a19f7824 */ /* 0x000fc400008e0604 */
[----:B------:R-:W4:Y:S04]  /*3f00*/  LDG.E.U8 R207, desc[UR28][R152.64] ;  /* 0x0000001c98cf7981 */ /* 0x000f28000c1e1100 */
[----:B------:R-:W4:Y:S01]  /*3f10*/  LDG.E.U8 R209, desc[UR28][R158.64] ;  /* 0x0000001c9ed17981 */ /* 0x000f22000c1e1100 */
[----:B------:R-:W-:Y:S01]  /*3f20*/  BAR.SYNC.DEFER_BLOCKING 0x0 ;  /* 0x0000000000007b1d */ /* 0x000fe20000010000 */
[----:B------:R-:W-:-:S04]  /*3f30*/  ULOP3.LUT UR6, UR6, 0x200, URZ, 0xc0, !UPT ;  /* 0x0000020006067892 */ /* 0x000fc8000f8ec03f */
[----:B------:R-:W-:Y:S01]  /*3f40*/  ULEA.HI UR6, UR17, UR6, URZ, 0x1c ;  /* 0x0000000611067291 */ /* 0x000fe2000f8fe03f */
[----:B------:R-:W4:Y:S03]  /*3f50*/  LDL R242, [R1+0x20] ;  /* 0x0000200001f27983 */ /* 0x000f260000100800 */
[----:B------:R-:W-:Y:S01]  /*3f60*/  ULOP3.LUT UR8, UR6, 0x3fff, URZ, 0xc0, !UPT ;  /* 0x00003fff06087892 */ /* 0x000fe2000f8ec03f */
[----:B------:R-:W-:-:S03]  /*3f70*/  UMOV UR9, 0x40000040 ;  /* 0x4000004000097882 */ /* 0x000fc60000000000 */
[----:B------:R-:W-:Y:S01]  /*3f80*/  UIADD3 UR12, UP0, UR8, 0x2, URZ ;  /* 0x00000002080c7890 */ /* 0x000fe2000ff1e03f */
[----:B------:R-:W-:-:S03]  /*3f90*/  UMOV UR6, URZ ;  /* 0x0000003f00067c82 */ /* 0x000fc60008000000 */
[----:B------:R-:W-:Y:S02]  /*3fa0*/  UIADD3.X UR13, UR6, 0x40000040, URZ, UP0, !UPT ;  /* 0x40000040060d7890 */ /* 0x000fe400087fe43f */
[----:B------:R-:W-:Y:S02]  /*3fb0*/  USHF.R.S32.HI UR6, URZ, 0x1f, UR4 ;  /* 0x0000001f3f067899 */ /* 0x000fe40008011404 */
[----:B------:R-:W-:Y:S01]  /*3fc0*/  UIADD3.64 UR24, UR12, 0x2, URZ ;  /* 0x000000020c187897 */ /* 0x000fe2000fffe03f */
[----:B-----5:R-:W-:Y:S04]  /*3fd0*/  STS.U8 [R218+UR17+0x8000], R163 ;  /* 0x008000a3da007988 */ /* 0x020fe80008000011 */
[----:B--2---:R-:W-:Y:S04]  /*3fe0*/  STS.U8 [R218+UR17+0x8400], R165 ;  /* 0x008400a5da007988 */ /* 0x004fe80008000011 */
[----:B---3--:R-:W-:Y:S04]  /*3ff0*/  STS.U8 [R218+UR17+0x8800], R167 ;  /* 0x008800a7da007988 */ /* 0x008fe80008000011 */
[----:B----4-:R-:W-:Y:S04]  /*4000*/  STS.U8 [R218+UR17+0x8c00], R169 ;  /* 0x008c00a9da007988 */ /* 0x010fe80008000011 */
[----:B------:R-:W-:Y:S04]  /*4010*/  STS.U8 [R228+UR17+0x8100], R160 ;  /* 0x008100a0e4007988 */ /* 0x000fe80008000011 */
[----:B------:R-:W-:Y:S04]  /*4020*/  STS.U8 [R228+UR17+0x8500], R164 ;  /* 0x008500a4e4007988 */ /* 0x000fe80008000011 */
[----:B------:R-:W-:Y:S04]  /*4030*/  STS.U8 [R228+UR17+0x8900], R168 ;  /* 0x008900a8e4007988 */ /* 0x000fe80008000011 */
[----:B------:R0:W-:Y:S04]  /*4040*/  STS.U8 [R228+UR17+0x8d00], R170 ;  /* 0x008d00aae4007988 */ /* 0x0001e80008000011 */
[----:B------:R-:W-:Y:S04]  /*4050*/  STS.U8 [R230+UR17+0x8200], R162 ;  /* 0x008200a2e6007988 */ /* 0x000fe80008000011 */
[----:B------:R1:W-:Y:S01]  /*4060*/  STS.U8 [R230+UR17+0x8600], R166 ;  /* 0x008600a6e6007988 */ /* 0x0003e20008000011 */
[----:B0-----:R-:W-:-:S03]  /*4070*/  LOP3.LUT R228, R218, 0x60, RZ, 0x3c, !PT ;  /* 0x00000060dae47812 */ /* 0x001fc600078e3cff */
[----:B------:R-:W-:Y:S04]  /*4080*/  STS.U8 [R230+UR17+0x8a00], R206 ;  /* 0x008a00cee6007988 */ /* 0x000fe80008000011 */
[----:B------:R0:W-:Y:S04]  /*4090*/  STS.U8 [R230+UR17+0x8e00], R208 ;  /* 0x008e00d0e6007988 */ /* 0x0001e80008000011 */
[----:B------:R2:W-:Y:S04]  /*40a0*/  STS.U8 [R228+UR17+0x8300], R204 ;  /* 0x008300cce4007988 */ /* 0x0005e80008000011 */
[----:B------:R-:W-:Y:S04]  /*40b0*/  STS.U8 [R228+UR17+0x8700], R205 ;  /* 0x008700cde4007988 */ /* 0x000fe80008000011 */
[----:B------:R-:W-:Y:S04]  /*40c0*/  STS.U8 [R228+UR17+0x8b00], R207 ;  /* 0x008b00cfe4007988 */ /* 0x000fe80008000011 */
[----:B------:R3:W-:Y:S01]  /*40d0*/  STS.U8 [R228+UR17+0x8f00], R209 ;  /* 0x008f00d1e4007988 */ /* 0x0007e20008000011 */
[----:B------:R4:W-:Y:S06]  /*40e0*/  MEMBAR.ALL.CTA ;  /* 0x0000000000007992 */ /* 0x0009ec0000008000 */
[----:B----4-:R-:W4:Y:S02]  /*40f0*/  FENCE.VIEW.ASYNC.S ;  /* 0x00000000000073c6 */ /* 0x010f240000000000 */
[----:B----4-:R-:W-:Y:S06]  /*4100*/  BAR.SYNC.DEFER_BLOCKING 0x0 ;  /* 0x0000000000007b1d */ /* 0x010fec0000010000 */
[----:B-1----:R-:W-:-:S06]  /*4110*/  WARPGROUP.ARRIVE ;  /* 0x00000000000079c5 */ /* 0x002fcc0000000000 */
[----:B------:R-:W-:Y:S01]  /*4120*/  QGMMA.64x32x32.F32.E4M3.E4M3 R168, gdesc[UR8], RZ, !UPT ;  /* 0x0060000008a879f3 */ /* 0x000fe2000c7008ff */
[----:B0-----:R-:W-:Y:S02]  /*4130*/  IADD3 R208, P1, R3, UR4, RZ ;  /* 0x0000000403d07c10 */ /* 0x001fe4000ff3e0ff */
[----:B--2---:R-:W-:Y:S02]  /*4140*/  IADD3 R204, P2, R219, UR4, RZ ;  /* 0x00000004dbcc7c10 */ /* 0x004fe4000ff5e0ff */
[----:B---3--:R-:W-:Y:S02]  /*4150*/  IADD3.X R209, R200, UR6, RZ, P1, !PT ;  /* 0x00000006c8d17c10 */ /* 0x008fe40008ffe4ff */
[----:B------:R-:W-:Y:S02]  /*4160*/  IADD3 R206, P1, R2, UR4, RZ ;  /* 0x0000000402ce7c10 */ /* 0x000fe4000ff3e0ff */
[----:B------:R-:W-:Y:S01]  /*4170*/  IADD3.X R205, R203, UR6, RZ, P2, !PT ;  /* 0x00000006cbcd7c10 */ /* 0x000fe200097fe4ff */
[----:B------:R0:W2:Y:S01]  /*4180*/  LDG.E.U8 R228, desc[UR28][R208.64] ;  /* 0x0000001cd0e47981 */ /* 0x0000a2000c1e1100 */
[----:B------:R-:W-:-:S03]  /*4190*/  IADD3.X R207, R202, UR6, RZ, P1, !PT ;  /* 0x00000006cacf7c10 */ /* 0x000fc60008ffe4ff */
[----:B------:R1:W3:Y:S04]  /*41a0*/  LDG.E.U8 R232, desc[UR28][R204.64] ;  /* 0x0000001ccce87981 */ /* 0x0002e8000c1e1100 */
[----:B------:R-:W4:Y:S01]  /*41b0*/  LDG.E.U8 R230, desc[UR28][R206.64] ;  /* 0x0000001ccee67981 */ /* 0x000f22000c1e1100 */
[----:B0-----:R-:W-:Y:S01]  /*41c0*/  IADD3 R208, P1, R221, UR4, RZ ;  /* 0x00000004ddd07c10 */ /* 0x001fe2000ff3e0ff */
[----:B------:R-:W-:Y:S03]  /*41d0*/  QGMMA.64x32x32.F32.E4M3.E4M3 R168, gdesc[UR12], R168 ;  /* 0x006000000ca879f3 */ /* 0x000fe600087008a8 */
[----:B------:R-:W-:Y:S02]  /*41e0*/  IADD3.X R209, R220, UR6, RZ, P1, !PT ;  /* 0x00000006dcd17c10 */ /* 0x000fe40008ffe4ff */
[----:B-1----:R-:W-:-:S03]  /*41f0*/  IADD3 R204, P1, R223, UR4, RZ ;  /* 0x00000004dfcc7c10 */ /* 0x002fc6000ff3e0ff */
[----:B------:R-:W5:Y:S01]  /*4200*/  LDG.E.U8 R208, desc[UR28][R208.64] ;  /* 0x0000001cd0d07981 */ /* 0x000f62000c1e1100 */
[----:B------:R-:W-:-:S05]  /*4210*/  IADD3.X R205, R222, UR6, RZ, P1, !PT ;  /* 0x00000006decd7c10 */ /* 0x000fca0008ffe4ff */
[----:B------:R0:W3:Y:S02]  /*4220*/  LDG.E.U8 R209, desc[UR28][R204.64] ;  /* 0x0000001cccd17981 */ /* 0x0000e4000c1e1100 */
[----:B0-----:R-:W-:-:S04]  /*4230*/  IADD3 R204, P1, R227, UR4, RZ ;  /* 0x00000004e3cc7c10 */ /* 0x001fc8000ff3e0ff */
[----:B------:R-:W-:-:S05]  /*4240*/  IADD3.X R205, R226, UR6, RZ, P1, !PT ;  /* 0x00000006e2cd7c10 */ /* 0x000fca0008ffe4ff */
[----:B------:R0:W5:Y:S01]  /*4250*/  LDG.E.U8 R235, desc[UR28][R204.64] ;  /* 0x0000001ccceb7981 */ /* 0x000162000c1e1100 */
[----:B------:R-:W-:Y:S02]  /*4260*/  IADD3 R206, P2, R225, UR4, RZ ;  /* 0x00000004e1ce7c10 */ /* 0x000fe4000ff5e0ff */
[----:B0-----:R-:W-:-:S04]  /*4270*/  IADD3 R204, P1, R231, UR4, RZ ;  /* 0x00000004e7cc7c10 */ /* 0x001fc8000ff3e0ff */
[----:B------:R-:W-:Y:S01]  /*4280*/  IADD3.X R205, R229, UR6, RZ, P1, !PT ;  /* 0x00000006e5cd7c10 */ /* 0x000fe20008ffe4ff */
[----:B------:R-:W-:Y:S04]  /*4290*/  QGMMA.64x32x32.F32.E4M3.E4M3 R168, gdesc[UR24], R168 ;  /* 0x0060000018a879f3 */ /* 0x000fe800087008a8 */
[----:B------:R0:W5:Y:S01]  /*42a0*/  LDG.E.U8 R237, desc[UR28][R204.64] ;  /* 0x0000001ccced7981 */ /* 0x000162000c1e1100 */
[----:B------:R-:W-:-:S06]  /*42b0*/  IADD3.X R207, R224, UR6, RZ, P2, !PT ;  /* 0x00000006e0cf7c10 */ /* 0x000fcc00097fe4ff */
[----:B------:R-:W4:Y:S01]  /*42c0*/  LDG.E.U8 R207, desc[UR28][R206.64] ;  /* 0x0000001ccecf7981 */ /* 0x000f22000c1e1100 */
[----:B0-----:R-:W-:-:S04]  /*42d0*/  IADD3 R204, P1, R239, UR4, RZ ;  /* 0x00000004efcc7c10 */ /* 0x001fc8000ff3e0ff */
[----:B------:R-:W-:-:S05]  /*42e0*/  IADD3.X R205, R233, UR6, RZ, P1, !PT ;  /* 0x00000006e9cd7c10 */ /* 0x000fca0008ffe4ff */
[----:B------:R0:W5:Y:S02]  /*42f0*/  LDG.E.U8 R206, desc[UR28][R204.64] ;  /* 0x0000001cccce7981 */ /* 0x000164000c1e1100 */
[----:B0-----:R-:W-:-:S04]  /*4300*/  IADD3 R204, P1, R246, UR4, RZ ;  /* 0x00000004f6cc7c10 */ /* 0x001fc8000ff3e0ff */
[----:B------:R-:W-:-:S05]  /*4310*/  IADD3.X R205, R234, UR6, RZ, P1, !PT ;  /* 0x00000006eacd7c10 */ /* 0x000fca0008ffe4ff */
[----:B------:R0:W5:Y:S02]  /*4320*/  LDG.E.U8 R234, desc[UR28][R204.64] ;  /* 0x0000001cccea7981 */ /* 0x000164000c1e1100 */
[----:B0-----:R-:W-:Y:S02]  /*4330*/  IADD3 R204, P1, R245, UR4, RZ ;  /* 0x00000004f5cc7c10 */ /* 0x001fe4000ff3e0ff */
[----:B------:R-:W2:Y:S01]  /*4340*/  LDL R245, [R1+0x28] ;  /* 0x0000280001f57983 */ /* 0x000ea20000100800 */
[----:B------:R-:W-:Y:S02]  /*4350*/  UIADD3.64 UR20, UR12, 0x4, URZ ;  /* 0x000000040c147897 */ /* 0x000fe4000fffe03f */
[----:B------:R-:W-:-:S07]  /*4360*/  UIADD3.64 UR8, UR12, 0x3fe, URZ ;  /* 0x000003fe0c087897 */ /* 0x000fce000fffe03f */
[----:B------:R-:W-:Y:S04]  /*4370*/  QGMMA.64x32x32.F32.E4M3.E4M3 R168, gdesc[UR20], R168 ;  /* 0x0060000014a879f3 */ /* 0x000fe800087008a8 */
[----:B------:R-:W-:Y:S01]  /*4380*/  QGMMA.64x32x32.F32.E4M3.E4M3 R152, gdesc[UR8], RZ, !UPT ;  /* 0x00600000089879f3 */ /* 0x000fe2000c7008ff */
[----:B------:R-:W-:Y:S01]  /*4390*/  UIADD3.64 UR32, UR12, 0x400, URZ ;  /* 0x000004000c207897 */ /* 0x000fe2000fffe03f */
[----:B------:R-:W-:Y:S01]  /*43a0*/  UMOV UR34, UR14 ;  /* 0x0000000e00227c82 */ /* 0x000fe20008000000 */
[----:B------:R-:W-:Y:S01]  /*43b0*/  UMOV UR35, UR15 ;  /* 0x0000000f00237c82 */ /* 0x000fe20008000000 */
[----:B------:R-:W-:-:S06]  /*43c0*/  UIADD3.64 UR24, UR12, 0x402, URZ ;  /* 0x000004020c187897 */ /* 0x000fcc000fffe03f */
[----:B------:R-:W-:Y:S01]  /*43d0*/  QGMMA.64x32x32.F32.E4M3.E4M3 R152, gdesc[UR32], R152 ;  /* 0x00600000209879f3 */ /* 0x000fe20008700898 */
[----:B------:R-:W-:-:S03]  /*43e0*/  UIADD3.64 UR20, UR12, 0x404, URZ ;  /* 0x000004040c147897 */ /* 0x000fc6000fffe03f */
[----:B------:R-:W-:Y:S01]  /*43f0*/  QGMMA.64x32x32.F32.E4M3.E4M3 R152, gdesc[UR24], R152 ;  /* 0x00600000189879f3 */ /* 0x000fe20008700898 */
[----:B------:R-:W-:-:S05]  /*4400*/  IADD3.X R205, R236, UR6, RZ, P1, !PT ;  /* 0x00000006eccd7c10 */ /* 0x000fca0008ffe4ff */
[----:B------:R0:W5:Y:S02]  /*4410*/  LDG.E.U8 R236, desc[UR28][R204.64] ;  /* 0x0000001cccec7981 */ /* 0x000164000c1e1100 */
[----:B0-----:R-:W-:-:S04]  /*4420*/  IADD3 R204, P1, R244, UR4, RZ ;  /* 0x00000004f4cc7c10 */ /* 0x001fc8000ff3e0ff */
[----:B------:R-:W-:Y:S02]  /*4430*/  IADD3.X R205, R238, UR6, RZ, P1, !PT ;  /* 0x00000006eecd7c10 */ /* 0x000fe40008ffe4ff */
[----:B------:R-:W-:-:S03]  /*4440*/  IADD3 RZ, P1, R211, UR4, RZ ;  /* 0x00000004d3ff7c10 */ /* 0x000fc6000ff3e0ff */
[----:B------:R0:W5:Y:S01]  /*4450*/  LDG.E.U8 R238, desc[UR28][R204.64] ;  /* 0x0000001cccee7981 */ /* 0x000162000c1e1100 */
[----:B------:R-:W-:Y:S01]  /*4460*/  QGMMA.64x32x32.F32.E4M3.E4M3 R152, gdesc[UR20], R152, gsb0 ;  /* 0x00600000149879f3 */ /* 0x000fe20008000898 */
[----:B0-----:R-:W-:Y:S01]  /*4470*/  VIADD R204, R211, UR4 ;  /* 0x00000004d3cc7c36 */ /* 0x001fe20008000000 */
[----:B------:R-:W-:Y:S02]  /*4480*/  IADD3.X R205, R240, UR6, RZ, P1, !PT ;  /* 0x00000006f0cd7c10 */ /* 0x000fe40008ffe4ff */
[----:B------:R-:W-:-:S03]  /*4490*/  IADD3 RZ, P1, R210, UR4, RZ ;  /* 0x00000004d2ff7c10 */ /* 0x000fc6000ff3e0ff */
[----:B------:R0:W5:Y:S01]  /*44a0*/  LDG.E.U8 R240, desc[UR28][R204.64] ;  /* 0x0000001cccf07981 */ /* 0x000162000c1e1100 */
[----:B------:R-:W-:Y:S02]  /*44b0*/  USHF.R.S32.HI UR8, URZ, 0x1f, UR4 ;  /* 0x0000001f3f087899 */ /* 0x000fe40008011404 */
[----:B0-----:R-:W-:Y:S01]  /*44c0*/  VIADD R204, R210, UR4 ;  /* 0x00000004d2cc7c36 */ /* 0x001fe20008000000 */
[----:B------:R-:W-:-:S05]  /*44d0*/  IADD3.X R205, R241, UR6, RZ, P1, !PT ;  /* 0x00000006f1cd7c10 */ /* 0x000fca0008ffe4ff */
[----:B------:R0:W5:Y:S02]  /*44e0*/  LDG.E.U8 R241, desc[UR28][R204.64] ;  /* 0x0000001cccf17981 */ /* 0x000164000c1e1100 */
[----:B0-----:R-:W-:-:S04]  /*44f0*/  IADD3 R204, P1, R243, UR4, RZ ;  /* 0x00000004f3cc7c10 */ /* 0x001fc8000ff3e0ff */
[----:B------:R-:W-:-:S05]  /*4500*/  IADD3.X R205, R242, UR8, RZ, P1, !PT ;  /* 0x00000008f2cd7c10 */ /* 0x000fca0008ffe4ff */
[----:B------:R0:W5:Y:S01]  /*4510*/  LDG.E.U8 R242, desc[UR28][R204.64] ;  /* 0x0000001cccf27981 */ /* 0x000162000c1e1100 */
[----:B------:R-:W-:Y:S02]  /*4520*/  WARPGROUP.DEPBAR.LE gsb0, 0x0 ;  /* 0x00008000000079c5 */ /* 0x000fe40000010000 */
[----:B0-----:R-:W-:Y:S01]  /*4530*/  FMUL R204, R170, UR30 ;  /* 0x0000001eaacc7c20 */ /* 0x001fe20008400000 */
[----:B------:R-:W-:-:S05]  /*4540*/  FMUL R205, R171, UR30 ;  /* 0x0000001eabcd7c20 */ /* 0x000fca0008400000 */
[----:B------:R-:W-:Y:S01]  /*4550*/  FMNMX R204, R204, R205, !PT ;  /* 0x000000cdcccc7209 */ /* 0x000fe20007800000 */
[----:B------:R-:W-:-:S05]  /*4560*/  FMUL R205, R174, UR30 ;  /* 0x0000001eaecd7c20 */ /* 0x000fca0008400000 */
[----:B------:R-:W-:Y:S01]  /*4570*/  FMNMX R204, R205, R204, !PT ;  /* 0x000000cccdcc7209 */ /* 0x000fe20007800000 */
[----:B------:R-:W-:-:S05]  /*4580*/  FMUL R205, R175, UR30 ;  /* 0x0000001eafcd7c20 */ /* 0x000fca0008400000 */
[----:B------:R-:W-:Y:S01]  /*4590*/  FMNMX R204, R205, R204, !PT ;  /* 0x000000cccdcc7209 */ /* 0x000fe20007800000 */
[----:B------:R-:W-:-:S05]  /*45a0*/  FMUL R205, R178, UR30 ;  /* 0x0000001eb2cd7c20 */ /* 0x000fca0008400000 */
[----:B------:R-:W-:Y:S01]  /*45b0*/  FMNMX R204, R205, R204, !PT ;  /* 0x000000cccdcc7209 */ /* 0x000fe20007800000 */
[----:B------:R-:W-:Y:S01]  /*45c0*/  FMUL R205, R179, UR30 ;  /* 0x0000001eb3cd7c20 */ /* 0x000fe20008400000 */
[----:B------:R-:W-:Y:S01]  /*45d0*/  FMUL R243, R182, UR30 ;  /* 0x0000001eb6f37c20 */ /* 0x000fe20008400000 */
[----:B------:R-:W-:-:S03]  /*45e0*/  IADD3 RZ, P1, R212, UR4, RZ ;  /* 0x00000004d4ff7c10 */ /* 0x000fc6000ff3e0ff */
[----:B------:R-:W-:-:S04]  /*45f0*/  FMNMX R204, R205, R204, !PT ;  /* 0x000000cccdcc7209 */ /* 0x000fc80007800000 */
[----:B------:R-:W-:Y:S01]  /*4600*/  FMNMX R243, R243, R204, !PT ;  /* 0x000000ccf3f37209 */ /* 0x000fe20007800000 */
[----:B------:R-:W-:Y:S01]  /*4610*/  VIADD R204, R212, UR4 ;  /* 0x00000004d4cc7c36 */ /* 0x000fe20008000000 */
[----:B--2---:R-:W-:-:S06]  /*4620*/  IADD3.X R205, R245, UR6, RZ, P1, !PT ;  /* 0x00000006f5cd7c10 */ /* 0x004fcc0008ffe4ff */
[----:B------:R0:W2:Y:S01]  /*4630*/  LDG.E.U8 R205, desc[UR28][R204.64] ;  /* 0x0000001ccccd7981 */ /* 0x0000a2000c1e1100 */
[----:B------:R-:W-:Y:S01]  /*4640*/  FMUL R244, R183, UR30 ;  /* 0x0000001eb7f47c20 */ /* 0x000fe20008400000 */
[----:B------:R-:W-:Y:S01]  /*4650*/  FMUL R245, R169, UR30 ;  /* 0x0000001ea9f57c20 */ /* 0x000fe20008400000 */
[----:B------:R-:W-:Y:S01]  /*4660*/  FMUL R246, R181, UR30 ;  /* 0x0000001eb5f67c20 */ /* 0x000fe20008400000 */
[----:B------:R-:W-:Y:S01]  /*4670*/  FMUL R247, R158, UR30 ;  /* 0x0000001e9ef77c20 */ /* 0x000fe20008400000 */
[----:B------:R-:W-:Y:S01]  /*4680*/  FMUL R248, R153, UR30 ;  /* 0x0000001e99f87c20 */ /* 0x000fe20008400000 */
[----:B------:R-:W-:Y:S01]  /*4690*/  FMNMX R243, R244, R243, !PT ;  /* 0x000000f3f4f37209 */ /* 0x000fe20007800000 */
[----:B------:R-:W-:Y:S01]  /*46a0*/  FMUL R244, R168, UR30 ;  /* 0x0000001ea8f47c20 */ /* 0x000fe20008400000 */
[----:B------:R-:W-:Y:S06]  /*46b0*/  BAR.SYNC.DEFER_BLOCKING 0x0 ;  /* 0x0000000000007b1d */ /* 0x000fec0000010000 */
[----:B0-----:R-:W0:Y:S01]  /*46c0*/  SHFL.BFLY PT, R204, R243, 0x2, 0x1f ;  /* 0x0c401f00f3cc7f89 */ /* 0x001e2200000e0000 */
[----:B------:R-:W-:Y:S01]  /*46d0*/  FMNMX R244, R244, R245, !PT ;  /* 0x000000f5f4f47209 */ /* 0x000fe20007800000 */
[----:B------:R-:W-:-:S05]  /*46e0*/  FMUL R245, R172, UR30 ;  /* 0x0000001eacf57c20 */ /* 0x000fca0008400000 */
[----:B------:R-:W-:Y:S01]  /*46f0*/  FMNMX R244, R245, R244, !PT ;  /* 0x000000f4f5f47209 */ /* 0x000fe20007800000 */
[----:B------:R-:W-:-:S05]  /*4700*/  FMUL R245, R173, UR30 ;  /* 0x0000001eadf57c20 */ /* 0x000fca0008400000 */
[----:B------:R-:W-:Y:S01]  /*4710*/  FMNMX R244, R245, R244, !PT ;  /* 0x000000f4f5f47209 */ /* 0x000fe20007800000 */
[----:B------:R-:W-:-:S05]  /*4720*/  FMUL R245, R176, UR30 ;  /* 0x0000001eb0f57c20 */ /* 0x000fca0008400000 */
[----:B------:R-:W-:Y:S02]  /*4730*/  FMNMX R244, R245, R244, !PT ;  /* 0x000000f4f5f47209 */ /* 0x000fe40007800000 */
[----:B0-----:R-:W-:Y:S01]  /*4740*/  FMNMX R204, R243, R204, !PT ;  /* 0x000000ccf3cc7209 */ /* 0x001fe20007800000 */
[----:B------:R-:W-:Y:S01]  /*4750*/  FMUL R243, R177, UR30 ;  /* 0x0000001eb1f37c20 */ /* 0x000fe20008400000 */
[----:B------:R-:W-:-:S04]  /*4760*/  FMUL R245, R180, UR30 ;  /* 0x0000001eb4f57c20 */ /* 0x000fc80008400000 */
[----:B------:R-:W-:-:S04]  /*4770*/  FMNMX R243, R243, R244, !PT ;  /* 0x000000f4f3f37209 */ /* 0x000fc80007800000 */
[----:B------:R-:W-:Y:S01]  /*4780*/  FMNMX R243, R245, R243, !PT ;  /* 0x000000f3f5f37209 */ /* 0x000fe20007800000 */
[----:B------:R-:W-:-:S03]  /*4790*/  FMUL R245, R154, UR30 ;  /* 0x0000001e9af57c20 */ /* 0x000fc60008400000 */
[----:B------:R-:W-:Y:S01]  /*47a0*/  FMNMX R246, R246, R243, !PT ;  /* 0x000000f3f6f67209 */ /* 0x000fe20007800000 */
[----:B------:R-:W-:-:S05]  /*47b0*/  FMUL R243, R155, UR30 ;  /* 0x0000001e9bf37c20 */ /* 0x000fca0008400000 */
[----:B------:R-:W-:Y:S02]  /*47c0*/  FMNMX R245, R245, R243, !PT ;  /* 0x000000f3f5f57209 */ /* 0x000fe40007800000 */
[----:B------:R-:W0:Y:S04]  /*47d0*/  SHFL.BFLY PT, R243, R246, 0x2, 0x1f ;  /* 0x0c401f00f6f37f89 */ /* 0x000e2800000e0000 */
[----:B------:R-:W1:Y:S01]  /*47e0*/  SHFL.BFLY PT, R244, R204, 0x1, 0x1f ;  /* 0x0c201f00ccf47f89 */ /* 0x000e6200000e0000 */
[----:B------:R-:W-:Y:S01]  /*47f0*/  FMNMX R245, R247, R245, !PT ;  /* 0x000000f5f7f57209 */ /* 0x000fe20007800000 */
[----:B------:R-:W-:-:S05]  /*4800*/  FMUL R247, R159, UR30 ;  /* 0x0000001e9ff77c20 */ /* 0x000fca0008400000 */
[----:B------:R-:W-:Y:S01]  /*4810*/  FMNMX R245, R247, R245, !PT ;  /* 0x000000f5f7f57209 */ /* 0x000fe20007800000 */
[----:B------:R-:W-:Y:S01]  /*4820*/  FMUL R247, R163, UR30 ;  /* 0x0000001ea3f77c20 */ /* 0x000fe20008400000 */
[----:B0-----:R-:W-:Y:S01]  /*4830*/  FMNMX R243, R246, R243, !PT ;  /* 0x000000f3f6f37209 */ /* 0x001fe20007800000 */
[----:B------:R-:W-:-:S05]  /*4840*/  FMUL R246, R162, UR30 ;  /* 0x0000001ea2f67c20 */ /* 0x000fca0008400000 */
[----:B------:R-:W-:Y:S02]  /*4850*/  FMNMX R246, R246, R245, !PT ;  /* 0x000000f5f6f67209 */ /* 0x000fe40007800000 */
[----:B------:R-:W0:Y:S01]  /*4860*/  SHFL.BFLY PT, R245, R243, 0x1, 0x1f ;  /* 0x0c201f00f3f57f89 */ /* 0x000e2200000e0000 */
[----:B-1----:R-:W-:Y:S01]  /*4870*/  FMNMX R204, R204, R244, !PT ;  /* 0x000000f4cccc7209 */ /* 0x002fe20007800000 */
[----:B------:R-:W-:Y:S01]  /*4880*/  FMUL R244, R152, UR30 ;  /* 0x0000001e98f47c20 */ /* 0x000fe20008400000 */
[----:B------:R-:W-:Y:S01]  /*4890*/  FMNMX R247, R247, R246, !PT ;  /* 0x000000f6f7f77209 */ /* 0x000fe20007800000 */
[----:B------:R-:W-:-:S03]  /*48a0*/  FMUL R246, R166, UR30 ;  /* 0x0000001ea6f67c20 */ /* 0x000fc60008400000 */
[----:B------:R-:W-:Y:S01]  /*48b0*/  FMNMX R244, R244, R248, !PT ;  /* 0x000000f8f4f47209 */ /* 0x000fe20007800000 */
[----:B------:R-:W-:Y:S01]  /*48c0*/  FMUL R248, R156, UR30 ;  /* 0x0000001e9cf87c20 */ /* 0x000fe20008400000 */
[----:B------:R-:W-:Y:S01]  /*48d0*/  FMNMX R247, R246, R247, !PT ;  /* 0x000000f7f6f77209 */ /* 0x000fe20007800000 */
[----:B------:R-:W-:-:S03]  /*48e0*/  FMUL R246, R157, UR30 ;  /* 0x0000001e9df67c20 */ /* 0x000fc60008400000 */
[----:B------:R-:W-:Y:S01]  /*48f0*/  FMNMX R244, R248, R244, !PT ;  /* 0x000000f4f8f47209 */ /* 0x000fe20007800000 */
[----:B------:R-:W-:-:S03]  /*4900*/  FMUL R248, R167, UR30 ;  /* 0x0000001ea7f87c20 */ /* 0x000fc60008400000 */
[----:B------:R-:W-:Y:S02]  /*4910*/  FMNMX R246, R246, R244, !PT ;  /* 0x000000f4f6f67209 */ /* 0x000fe40007800000 */
[----:B------:R-:W-:Y:S02]  /*4920*/  FMNMX R244, R248, R247, !PT ;  /* 0x000000f7f8f47209 */ /* 0x000fe40007800000 */
[----:B------:R-:W-:Y:S02]  /*4930*/  FMNMX R204, R204, R215, !PT ;  /* 0x000000d7cccc7209 */ /* 0x000fe40007800000 */
[----:B0-----:R-:W-:Y:S02]  /*4940*/  FMNMX R245, R243, R245, !PT ;  /* 0x000000f5f3f57209 */ /* 0x001fe40007800000 */
[----:B------:R-:W0:Y:S01]  /*4950*/  SHFL.BFLY PT, R243, R244, 0x2, 0x1f ;  /* 0x0c401f00f4f37f89 */ /* 0x000e2200000e0000 */
[--C-:B------:R-:W-:Y:S01]  /*4960*/  FFMA R182, R182, UR30, -R204.reuse ;  /* 0x0000001eb6b67c23 */ /* 0x100fe200080008cc */
[----:B------:R-:W-:-:S03]  /*4970*/  FFMA R248, R183, UR30, -R204 ;  /* 0x0000001eb7f87c23 */ /* 0x000fc600080008cc */
[----:B------:R-:W-:-:S04]  /*4980*/  FMUL R182, R182, 1.4426950216293334961 ;  /* 0x3fb8aa3bb6b67820 */ /* 0x000fc80000400000 */
[----:B------:R1:W-:Y:S01]  /*4990*/  MUFU.EX2 R183, R182 ;  /* 0x000000b600b77308 */ /* 0x0003e20000000800 */
[----:B------:R-:W-:Y:S01]  /*49a0*/  FMUL R248, R248, 1.4426950216293334961 ;  /* 0x3fb8aa3bf8f87820 */ /* 0x000fe20000400000 */
[----:B-1----:R-:W-:Y:S01]  /*49b0*/  FMNMX R182, R245, R213, !PT ;  /* 0x000000d5f5b67209 */ /* 0x002fe20007800000 */
[----:B------:R-:W-:-:S04]  /*49c0*/  FMUL R245, R160, UR30 ;  /* 0x0000001ea0f57c20 */ /* 0x000fc80008400000 */
[--C-:B------:R-:W-:Y:S01]  /*49d0*/  FFMA R247, R168, UR30, -R182.reuse ;  /* 0x0000001ea8f77c23 */ /* 0x100fe200080008b6 */
[----:B------:R-:W-:Y:S01]  /*49e0*/  FMNMX R245, R245, R246, !PT ;  /* 0x000000f6f5f57209 */ /* 0x000fe20007800000 */
[----:B------:R-:W-:Y:S01]  /*49f0*/  FMUL R246, R161, UR30 ;  /* 0x0000001ea1f67c20 */ /* 0x000fe20008400000 */
[----:B------:R1:W-:Y:S01]  /*4a00*/  MUFU.EX2 R168, R248 ;  /* 0x000000f800a87308 */ /* 0x0003e20000000800 */
[----:B0-----:R-:W-:Y:S01]  /*4a10*/  FMNMX R244, R244, R243, !PT ;  /* 0x000000f3f4f47209 */ /* 0x001fe20007800000 */
[--C-:B------:R-:W-:Y:S02]  /*4a20*/  FFMA R243, R172, UR30, -R182.reuse ;  /* 0x0000001eacf37c23 */ /* 0x100fe400080008b6 */
[----:B------:R-:W-:Y:S01]  /*4a30*/  FMNMX R245, R246, R245, !PT ;  /* 0x000000f5f6f57209 */ /* 0x000fe20007800000 */
[----:B------:R-:W-:Y:S01]  /*4a40*/  FMUL R246, R164, UR30 ;  /* 0x0000001ea4f67c20 */ /* 0x000fe20008400000 */
[----:B-1----:R-:W-:Y:S01]  /*4a50*/  FMUL R248, R247, 1.4426950216293334961 ;  /* 0x3fb8aa3bf7f87820 */ /* 0x002fe20000400000 */
[----:B------:R-:W-:Y:S01]  /*4a60*/  FFMA R247, R169, UR30, -R182 ;  /* 0x0000001ea9f77c23 */ /* 0x000fe200080008b6 */
[----:B------:R-:W-:-:S02]  /*4a70*/  FMUL R243, R243, 1.4426950216293334961 ;  /* 0x3fb8aa3bf3f37820 */ /* 0x000fc40000400000 */
[----:B------:R-:W-:Y:S01]  /*4a80*/  FMNMX R245, R246, R245, !PT ;  /* 0x000000f5f6f57209 */ /* 0x000fe20007800000 */
[----:B------:R-:W-:Y:S01]  /*4a90*/  FMUL R247, R247, 1.4426950216293334961 ;  /* 0x3fb8aa3bf7f77820 */ /* 0x000fe20000400000 */
[----:B------:R0:W-:Y:S01]  /*4aa0*/  MUFU.EX2 R169, R248 ;  /* 0x000000f800a97308 */ /* 0x0001e20000000800 */
[----:B------:R-:W-:-:S07]  /*4ab0*/  FMUL R246, R165, UR30 ;  /* 0x0000001ea5f67c20 */ /* 0x000fce0008400000 */
[----:B------:R1:W-:Y:S01]  /*4ac0*/  MUFU.EX2 R172, R247 ;  /* 0x000000f700ac7308 */ /* 0x0003e20000000800 */
[----:B0-----:R-:W-:Y:S01]  /*4ad0*/  FFMA R248, R173, UR30, -R182 ;  /* 0x0000001eadf87c23 */ /* 0x001fe200080008b6 */
[----:B------:R-:W-:-:S06]  /*4ae0*/  FMNMX R245, R246, R245, !PT ;  /* 0x000000f5f6f57209 */ /* 0x000fcc0007800000 */
[----:B------:R0:W-:Y:S01]  /*4af0*/  MUFU.EX2 R173, R243 ;  /* 0x000000f300ad7308 */ /* 0x0001e20000000800 */
[----:B-1----:R-:W-:-:S04]  /*4b00*/  FFMA R247, R176, UR30, -R182 ;  /* 0x0000001eb0f77c23 */ /* 0x002fc800080008b6 */
[----:B------:R-:W-:Y:S01]  /*4b10*/  FMUL R246, R247, 1.4426950216293334961 ;  /* 0x3fb8aa3bf7f67820 */ /* 0x000fe20000400000 */
[----:B0-----:R-:W0:Y:S01]  /*4b20*/  SHFL.BFLY PT, R243, R244, 0x1, 0x1f ;  /* 0x0c201f00f4f37f89 */ /* 0x001e2200000e0000 */
[----:B------:R-:W-:Y:S02]  /*4b30*/  FFMA R247, R177, UR30, -R182 ;  /* 0x0000001eb1f77c23 */ /* 0x000fe400080008b6 */
[----:B------:R1:W-:Y:S02]  /*4b40*/  MUFU.EX2 R177, R246 ;  /* 0x000000f600b17308 */ /* 0x0003e40000000800 */
[----:B-1----:R-:W1:Y:S01]  /*4b50*/  SHFL.BFLY PT, R246, R245, 0x2, 0x1f ;  /* 0x0c401f00f5f67f89 */ /* 0x002e6200000e0000 */
[----:B------:R-:W-:Y:S01]  /*4b60*/  FMUL R248, R248, 1.4426950216293334961 ;  /* 0x3fb8aa3bf8f87820 */ /* 0x000fe20000400000 */
[----:B------:R-:W-:-:S04]  /*4b70*/  FMUL R247, R247, 1.4426950216293334961 ;  /* 0x3fb8aa3bf7f77820 */ /* 0x000fc80000400000 */
[----:B------:R3:W-:Y:S01]  /*4b80*/  MUFU.EX2 R176, R248 ;  /* 0x000000f800b07308 */ /* 0x0007e20000000800 */
[----:B0-----:R-:W-:Y:S01]  /*4b90*/  FMNMX R244, R244, R243, !PT ;  /* 0x000000f3f4f47209 */ /* 0x001fe20007800000 */
[----:B---3--:R-:W-:-:S06]  /*4ba0*/  FFMA R248, R180, UR30, -R182 ;  /* 0x0000001eb4f87c23 */ /* 0x008fcc00080008b6 */
[----:B------:R0:W-:Y:S02]  /*4bb0*/  MUFU.EX2 R180, R247 ;  /* 0x000000f700b47308 */ /* 0x0001e40000000800 */
[----:B0-----:R-:W-:Y:S01]  /*4bc0*/  FFMA R247, R181, UR30, -R182 ;  /* 0x0000001eb5f77c23 */ /* 0x001fe200080008b6 */
[----:B------:R-:W-:-:S03]  /*4bd0*/  FMNMX R181, R244, R217, !PT ;  /* 0x000000d9f4b57209 */ /* 0x000fc60007800000 */
[----:B------:R-:W-:Y:S02]  /*4be0*/  FMUL R244, R247, 1.4426950216293334961 ;  /* 0x3fb8aa3bf7f47820 */ /* 0x000fe40000400000 */
[--C-:B------:R-:W-:Y:S01]  /*4bf0*/  FFMA R247, R154, UR30, -R181.reuse ;  /* 0x0000001e9af77c23 */ /* 0x100fe200080008b5 */
[----:B-1----:R-:W-:Y:S01]  /*4c00*/  FMNMX R154, R245, R246, !PT ;  /* 0x000000f6f59a7209 */ /* 0x002fe20007800000 */
[----:B------:R-:W-:-:S04]  /*4c10*/  FFMA R246, R155, UR30, -R181 ;  /* 0x0000001e9bf67c23 */ /* 0x000fc800080008b5 */
[----:B------:R-:W0:Y:S01]  /*4c20*/  SHFL.BFLY PT, R155, R154, 0x1, 0x1f ;  /* 0x0c201f009a9b7f89 */ /* 0x000e2200000e0000 */
[--C-:B------:R-:W-:Y:S01]  /*4c30*/  FFMA R170, R170, UR30, -R204.reuse ;  /* 0x0000001eaaaa7c23 */ /* 0x100fe200080008cc */
[--C-:B------:R-:W-:Y:S01]  /*4c40*/  FFMA R171, R171, UR30, -R204.reuse ;  /* 0x0000001eabab7c23 */ /* 0x100fe200080008cc */
[--C-:B------:R-:W-:Y:S01]  /*4c50*/  FFMA R174, R174, UR30, -R204.reuse ;  /* 0x0000001eaeae7c23 */ /* 0x100fe200080008cc */
[----:B------:R-:W-:Y:S01]  /*4c60*/  FFMA R175, R175, UR30, -R204 ;  /* 0x0000001eafaf7c23 */ /* 0x000fe200080008cc */
[----:B------:R-:W-:Y:S01]  /*4c70*/  FMUL R170, R170, 1.4426950216293334961 ;  /* 0x3fb8aa3baaaa7820 */ /* 0x000fe20000400000 */
[----:B------:R-:W-:Y:S01]  /*4c80*/  FMUL R171, R171, 1.4426950216293334961 ;  /* 0x3fb8aa3babab7820 */ /* 0x000fe20000400000 */
[----:B------:R-:W-:Y:S01]  /*4c90*/  FMUL R174, R174, 1.4426950216293334961 ;  /* 0x3fb8aa3baeae7820 */ /* 0x000fe20000400000 */
[----:B------:R-:W-:-:S03]  /*4ca0*/  FMUL R175, R175, 1.4426950216293334961 ;  /* 0x3fb8aa3bafaf7820 */ /* 0x000fc60000400000 */
[----:B------:R-:W-:Y:S08]  /*4cb0*/  MUFU.EX2 R170, R170 ;  /* 0x000000aa00aa7308 */ /* 0x000ff00000000800 */
[----:B------:R-:W-:Y:S01]  /*4cc0*/  MUFU.EX2 R171, R171 ;  /* 0x000000ab00ab7308 */ /* 0x000fe20000000800 */
[----:B0-----:R-:W-:Y:S01]  /*4cd0*/  FMNMX R155, R154, R155, !PT ;  /* 0x0000009b9a9b7209 */ /* 0x001fe20007800000 */
[----:B------:R-:W-:-:S06]  /*4ce0*/  FFMA R154, R166, UR30, -R181 ;  /* 0x0000001ea69a7c23 */ /* 0x000fcc00080008b5 */
[----:B------:R-:W-:Y:S01]  /*4cf0*/  MUFU.EX2 R174, R174 ;  /* 0x000000ae00ae7308 */ /* 0x000fe20000000800 */
[----:B------:R-:W-:-:S07]  /*4d00*/  FMNMX R166, R155, R216, !PT ;  /* 0x000000d89ba67209 */ /* 0x000fce0007800000 */
[----:B------:R-:W0:Y:S01]  /*4d10*/  MUFU.EX2 R175, R175 ;  /* 0x000000af00af7308 */ /* 0x000e220000000800 */
[----:B------:R-:W-:Y:S01]  /*4d20*/  FFMA R153, R153, UR30, -R166 ;  /* 0x0000001e99997c23 */ /* 0x000fe200080008a6 */
[----:B------:R-:W-:Y:S01]  /*4d30*/  FMUL R154, R154, 1.4426950216293334961 ;  /* 0x3fb8aa3b9a9a7820 */ /* 0x000fe20000400000 */
[--C-:B------:R-:W-:Y:S01]  /*4d40*/  FFMA R178, R178, UR30, -R204.reuse ;  /* 0x0000001eb2b27c23 */ /* 0x100fe200080008cc */
[----:B------:R-:W-:Y:S01]  /*4d50*/  FFMA R179, R179, UR30, -R204 ;  /* 0x0000001eb3b37c23 */ /* 0x000fe200080008cc */
[----:B------:R-:W-:Y:S01]  /*4d60*/  FMUL R153, R153, 1.4426950216293334961 ;  /* 0x3fb8aa3b99997820 */ /* 0x000fe20000400000 */
[--C-:B------:R-:W-:Y:S01]  /*4d70*/  FFMA R158, R158, UR30, -R181.reuse ;  /* 0x0000001e9e9e7c23 */ /* 0x100fe200080008b5 */
[--C-:B------:R-:W-:Y:S01]  /*4d80*/  FFMA R155, R167, UR30, -R181.reuse ;  /* 0x0000001ea79b7c23 */ /* 0x100fe200080008b5 */
[----:B------:R-:W-:Y:S01]  /*4d90*/  FFMA R159, R159, UR30, -R181 ;  /* 0x0000001e9f9f7c23 */ /* 0x000fe200080008b5 */
[----:B------:R0:W-:Y:S01]  /*4da0*/  MUFU.EX2 R167, R154 ;  /* 0x0000009a00a77308 */ /* 0x0001e20000000800 */
[----:B------:R-:W-:Y:S01]  /*4db0*/  FFMA R152, R152, UR30, -R166 ;  /* 0x0000001e98987c23 */ /* 0x000fe200080008a6 */
[----:B------:R-:W-:Y:S01]  /*4dc0*/  FMUL R178, R178, 1.4426950216293334961 ;  /* 0x3fb8aa3bb2b27820 */ /* 0x000fe20000400000 */
[----:B------:R-:W-:Y:S01]  /*4dd0*/  FMUL R179, R179, 1.4426950216293334961 ;  /* 0x3fb8aa3bb3b37820 */ /* 0x000fe20000400000 */
[----:B------:R-:W-:-:S04]  /*4de0*/  FMUL R158, R158, 1.4426950216293334961 ;  /* 0x3fb8aa3b9e9e7820 */ /* 0x000fc80000400000 */
[----:B------:R1:W-:Y:S01]  /*4df0*/  MUFU.EX2 R251, R153 ;  /* 0x0000009900fb7308 */ /* 0x0003e20000000800 */
[----:B0-----:R-:W-:Y:S01]  /*4e00*/  F2FP.SATFINITE.E4M3.F32.PACK_AB_MERGE_C R154, R175, R174, RZ ;  /* 0x000000aeaf9a723e */ /* 0x001fe200048070ff */
[----:B------:R-:W-:Y:S01]  /*4e10*/  FMUL R159, R159, 1.4426950216293334961 ;  /* 0x3fb8aa3b9f9f7820 */ /* 0x000fe20000400000 */
[----:B------:R-:W-:Y:S01]  /*4e20*/  FMUL R152, R152, 1.4426950216293334961 ;  /* 0x3fb8aa3b98987820 */ /* 0x000fe20000400000 */
[----:B------:R-:W-:Y:S01]  /*4e30*/  FFMA R157, R157, UR30, -R166 ;  /* 0x0000001e9d9d7c23 */ /* 0x000fe200080008a6 */
[----:B------:R-:W-:Y:S01]  /*4e40*/  FMUL R243, R248, 1.4426950216293334961 ;  /* 0x3fb8aa3bf8f37820 */ /* 0x000fe20000400000 */
[----:B-1----:R-:W-:Y:S01]  /*4e50*/  F2FP.SATFINITE.E4M3.F32.PACK_AB_MERGE_C R153, R171, R170, RZ ;  /* 0x000000aaab99723e */ /* 0x002fe200048070ff */
[----:B------:R-:W-:Y:S01]  /*4e60*/  FMUL R245, R247, 1.4426950216293334961 ;  /* 0x3fb8aa3bf7f57820 */ /* 0x000fe20000400000 */
[----:B------:R-:W-:Y:S01]  /*4e70*/  F2FP.SATFINITE.E4M3.F32.PACK_AB_MERGE_C R154, R176, R173, R154 ;  /* 0x000000adb09a723e */ /* 0x000fe2000480709a */
[----:B------:R0:W-:Y:S01]  /*4e80*/  MUFU.EX2 R247, R158 ;  /* 0x0000009e00f77308 */ /* 0x0001e20000000800 */
[----:B------:R-:W-:Y:S01]  /*4e90*/  F2FP.SATFINITE.E4M3.F32.PACK_AB_MERGE_C R153, R172, R169, R153 ;  /* 0x000000a9ac99723e */ /* 0x000fe20004807099 */
[----:B------:R-:W-:Y:S01]  /*4ea0*/  FMUL R155, R155, 1.4426950216293334961 ;  /* 0x3fb8aa3b9b9b7820 */ /* 0x000fe20000400000 */
[----:B------:R-:W-:Y:S01]  /*4eb0*/  FMUL R157, R157, 1.4426950216293334961 ;  /* 0x3fb8aa3b9d9d7820 */ /* 0x000fe20000400000 */
[----:B------:R-:W-:Y:S01]  /*4ec0*/  FMUL R246, R246, 1.4426950216293334961 ;  /* 0x3fb8aa3bf6f67820 */ /* 0x000fe20000400000 */
[----:B------:R-:W-:-:S03]  /*4ed0*/  FFMA R252, R156, UR30, -R166 ;  /* 0x0000001e9cfc7c23 */ /* 0x000fc600080008a6 */
[----:B------:R-:W-:Y:S01]  /*4ee0*/  MUFU.EX2 R178, R178 ;  /* 0x000000b200b27308 */ /* 0x000fe20000000800 */
[----:B0-----:R-:W-:Y:S01]  /*4ef0*/  FFMA R158, R162, UR30, -R181 ;  /* 0x0000001ea29e7c23 */ /* 0x001fe200080008b5 */
[----:B------:R-:W-:-:S06]  /*4f00*/  FMUL R252, R252, 1.4426950216293334961 ;  /* 0x3fb8aa3bfcfc7820 */ /* 0x000fcc0000400000 */
[----:B------:R-:W0:Y:S01]  /*4f10*/  MUFU.EX2 R179, R179 ;  /* 0x000000b300b37308 */ /* 0x000e220000000800 */
[----:B------:R-:W-:Y:S01]  /*4f20*/  FMUL R158, R158, 1.4426950216293334961 ;  /* 0x3fb8aa3b9e9e7820 */ /* 0x000fe20000400000 */
[----:B------:R-:W-:-:S06]  /*4f30*/  FFMA R156, R164, UR30, -R166 ;  /* 0x0000001ea49c7c23 */ /* 0x000fcc00080008a6 */
[----:B------:R1:W-:Y:S08]  /*4f40*/  MUFU.EX2 R162, R159 ;  /* 0x0000009f00a27308 */ /* 0x0003f00000000800 */
[----:B------:R3:W-:Y:S01]  /*4f50*/  MUFU.EX2 R250, R152 ;  /* 0x0000009800fa7308 */ /* 0x0007e20000000800 */
[----:B-1----:R-:W-:-:S04]  /*4f60*/  FFMA R159, R163, UR30, -R181 ;  /* 0x0000001ea39f7c23 */ /* 0x002fc800080008b5 */
[----:B------:R-:W-:Y:S01]  /*4f70*/  FMUL R159, R159, 1.4426950216293334961 ;  /* 0x3fb8aa3b9f9f7820 */ /* 0x000fe20000400000 */
[----:B---3--:R-:W-:Y:S02]  /*4f80*/  SEL R152, R153, R154, !P0 ;  /* 0x0000009a99987207 */ /* 0x008fe40004000000 */
[----:B------:R-:W-:Y:S01]  /*4f90*/  MUFU.EX2 R243, R243 ;  /* 0x000000f300f37308 */ /* 0x000fe20000000800 */
[----:B------:R-:W-:Y:S01]  /*4fa0*/  SEL R153, R154, R153, !P0 ;  /* 0x000000999a997207 */ /* 0x000fe20004000000 */
[----:B------:R-:W-:-:S06]  /*4fb0*/  FFMA R154, R160, UR30, -R166 ;  /* 0x0000001ea09a7c23 */ /* 0x000fcc00080008a6 */
[----:B------:R-:W1:Y:S01]  /*4fc0*/  MUFU.EX2 R244, R244 ;  /* 0x000000f400f47308 */ /* 0x000e620000000800 */
[----:B------:R-:W-:Y:S01]  /*4fd0*/  FMUL R154, R154, 1.4426950216293334961 ;  /* 0x3fb8aa3b9a9a7820 */ /* 0x000fe20000400000 */
[----:B------:R-:W-:-:S06]  /*4fe0*/  FMUL R156, R156, 1.4426950216293334961 ;  /* 0x3fb8aa3b9c9c7820 */ /* 0x000fcc0000400000 */
[----:B------:R3:W-:Y:S08]  /*4ff0*/  MUFU.EX2 R249, R155 ;  /* 0x0000009b00f97308 */ /* 0x0007f00000000800 */
[----:B------:R4:W-:Y:S01]  /*5000*/  MUFU.EX2 R160, R157 ;  /* 0x0000009d00a07308 */ /* 0x0009e20000000800 */
[--C-:B---3--:R-:W-:Y:S01]  /*5010*/  FFMA R155, R161, UR30, -R166.reuse ;  /* 0x0000001ea19b7c23 */ /* 0x108fe200080008a6 */
[----:B------:R3:W-:Y:S03]  /*5020*/  STS.U8 [R218+UR17+0x8000], R228 ;  /* 0x008000e4da007988 */ /* 0x0007e60008000011 */
[----:B------:R-:W-:Y:S01]  /*5030*/  FMUL R155, R155, 1.4426950216293334961 ;  /* 0x3fb8aa3b9b9b7820 */ /* 0x000fe20000400000 */
[----:B----4-:R-:W-:-:S02]  /*5040*/  FFMA R157, R165, UR30, -R166 ;  /* 0x0000001ea59d7c23 */ /* 0x010fc400080008a6 */
[----:B------:R-:W-:Y:S02]  /*5050*/  MUFU.EX2 R245, R245 ;  /* 0x000000f500f57308 */ /* 0x000fe40000000800 */
[----:B------:R-:W-:-:S06]  /*5060*/  FMUL R157, R157, 1.4426950216293334961 ;  /* 0x3fb8aa3b9d9d7820 */ /* 0x000fcc0000400000 */
[----:B------:R-:W-:Y:S08]  /*5070*/  MUFU.EX2 R246, R246 ;  /* 0x000000f600f67308 */ /* 0x000ff00000000800 */
[----:B------:R-:W-:Y:S08]  /*5080*/  MUFU.EX2 R163, R158 ;  /* 0x0000009e00a37308 */ /* 0x000ff00000000800 */
[----:B------:R-:W4:Y:S08]  /*5090*/  MUFU.EX2 R248, R159 ;  /* 0x0000009f00f87308 */ /* 0x000f300000000800 */
[----:B------:R-:W5:Y:S08]  /*50a0*/  MUFU.EX2 R252, R252 ;  /* 0x000000fc00fc7308 */ /* 0x000f700000000800 */
[----:B------:R2:W-:Y:S08]  /*50b0*/  MUFU.EX2 R161, R154 ;  /* 0x0000009a00a17308 */ /* 0x0005f00000000800 */
[----:B------:R0:W5:Y:S01]  /*50c0*/  MUFU.EX2 R164, R155 ;  /* 0x0000009b00a47308 */ /* 0x0001620000000800 */
[----:B--2---:R-:W-:-:S07]  /*50d0*/  F2FP.SATFINITE.E4M3.F32.PACK_AB_MERGE_C R154, R168, R183, RZ ;  /* 0x000000b7a89a723e */ /* 0x004fce00048070ff */
[----:B------:R2:W-:Y:S01]  /*50e0*/  MUFU.EX2 R165, R156 ;  /* 0x0000009c00a57308 */ /* 0x0005e20000000800 */
[----:B0-----:R-:W-:-:S07]  /*50f0*/  F2FP.SATFINITE.E4M3.F32.PACK_AB_MERGE_C R155, R179, R178, RZ ;  /* 0x000000b2b39b723e */ /* 0x001fce00048070ff */
[----:B---3--:R0:W3:Y:S01]  /*5100*/  MUFU.EX2 R228, R157 ;  /* 0x0000009d00e47308 */ /* 0x0080e20000000800 */
[----:B------:R-:W-:Y:S02]  /*5110*/  F2FP.SATFINITE.E4M3.F32.PACK_AB_MERGE_C R155, R180, R177, R155 ;  /* 0x000000b1b49b723e */ /* 0x000fe4000480709b */
[----:B-1----:R-:W-:Y:S01]  /*5120*/  F2FP.SATFINITE.E4M3.F32.PACK_AB_MERGE_C R154, R244, R243, R154 ;  /* 0x000000f3f49a723e */ /* 0x002fe2000480709a */
[----:B------:R1:W-:Y:S01]  /*5130*/  STS.U8 [R218+UR17+0x8500], R207 ;  /* 0x008500cfda007988 */ /* 0x0003e20008000011 */
[----:B----4-:R-:W-:Y:S02]  /*5140*/  F2FP.SATFINITE.E4M3.F32.PACK_AB_MERGE_C R159, R248, R163, RZ ;  /* 0x000000a3f89f723e */ /* 0x010fe400048070ff */
[----:B--2---:R-:W-:Y:S01]  /*5150*/  SEL R156, R155, R154, !P0 ;  /* 0x0000009a9b9c7207 */ /* 0x004fe20004000000 */
[----:B------:R2:W-:Y:S01]  /*5160*/  STS.U8 [R218+UR17+0x8100], R230 ;  /* 0x008100e6da007988 */ /* 0x0005e20008000011 */
[----:B0-----:R-:W-:Y:S02]  /*5170*/  F2FP.SATFINITE.E4M3.F32.PACK_AB_MERGE_C R157, R246, R245, RZ ;  /* 0x000000f5f69d723e */ /* 0x001fe400048070ff */
[----:B------:R-:W-:-:S02]  /*5180*/  SEL R155, R154, R155, !P0 ;  /* 0x0000009b9a9b7207 */ /* 0x000fc40004000000 */
[----:B-1----:R-:W-:Y:S02]  /*5190*/  F2FP.SATFINITE.E4M3.F32.PACK_AB_MERGE_C R207, R162, R247, RZ ;  /* 0x000000f7a2cf723e */ /* 0x002fe400048070ff */
[----:B------:R-:W-:Y:S01]  /*51a0*/  F2FP.SATFINITE.E4M3.F32.PACK_AB_MERGE_C R154, R249, R167, RZ ;  /* 0x000000a7f99a723e */ /* 0x000fe200048070ff */
[----:B--2---:R-:W0:Y:S01]  /*51b0*/  S2R R230, SR_TID.X ;  /* 0x0000000000e67919 */ /* 0x004e220000002100 */
[----:B------:R-:W-:Y:S02]  /*51c0*/  F2FP.SATFINITE.E4M3.F32.PACK_AB_MERGE_C R157, R251, R250, R157 ;  /* 0x000000fafb9d723e */ /* 0x000fe4000480709d */
[----:B-----5:R-:W-:Y:S02]  /*51d0*/  F2FP.SATFINITE.E4M3.F32.PACK_AB_MERGE_C R207, R160, R252, R207 ;  /* 0x000000fca0cf723e */ /* 0x020fe400048070cf */
[----:B------:R-:W-:Y:S02]  /*51e0*/  F2FP.SATFINITE.E4M3.F32.PACK_AB_MERGE_C R159, R164, R161, R159 ;  /* 0x000000a1a49f723e */ /* 0x000fe4000480709f */
[----:B---3--:R-:W-:-:S02]  /*51f0*/  F2FP.SATFINITE.E4M3.F32.PACK_AB_MERGE_C R154, R228, R165, R154 ;  /* 0x000000a5e49a723e */ /* 0x008fc4000480709a */
[----:B------:R-:W-:Y:S02]  /*5200*/  SEL R158, R157, R207, !P0 ;  /* 0x000000cf9d9e7207 */ /* 0x000fe40004000000 */
[----:B------:R-:W-:Y:S02]  /*5210*/  SEL R157, R207, R157, !P0 ;  /* 0x0000009dcf9d7207 */ /* 0x000fe40004000000 */
[----:B------:R-:W-:Y:S02]  /*5220*/  SEL R207, R159, R154, !P0 ;  /* 0x0000009a9fcf7207 */ /* 0x000fe40004000000 */
[----:B------:R-:W-:Y:S02]  /*5230*/  SEL R159, R154, R159, !P0 ;  /* 0x0000009f9a9f7207 */ /* 0x000fe40004000000 */
[----:B------:R-:W-:Y:S01]  /*5240*/  LOP3.LUT R154, R0, 0x1, RZ, 0x3c, !PT ;  /* 0x00000001009a7812 */ /* 0x000fe200078e3cff */
[----:B------:R-:W-:Y:S04]  /*5250*/  SHFL.IDX PT, R156, R156, R0, 0x1f ;  /* 0x00001f009c9c7589 */ /* 0x000fe800000e0000 */
[----:B------:R-:W-:Y:S04]  /*5260*/  SHFL.IDX PT, R153, R153, R154, 0x1f ;  /* 0x00001f9a99997589 */ /* 0x000fe800000e0000 */
[----:B------:R-:W-:Y:S04]  /*5270*/  SHFL.IDX PT, R155, R155, R154, 0x1f ;  /* 0x00001f9a9b9b7589 */ /* 0x000fe800000e0000 */
[----:B------:R-:W-:Y:S04]  /*5280*/  SHFL.IDX PT, R157, R157, R154, 0x1f ;  /* 0x00001f9a9d9d7589 */ /* 0x000fe800000e0000 */
[----:B------:R-:W-:Y:S04]  /*5290*/  SHFL.IDX PT, R159, R159, R154, 0x1f ;  /* 0x00001f9a9f9f7589 */ /* 0x000fe800000e0000 */
[----:B------:R-:W1:Y:S04]  /*52a0*/  SHFL.IDX PT, R154, R152, R0, 0x1f ;  /* 0x00001f00989a7589 */ /* 0x000e6800000e0000 */
[----:B------:R-:W2:Y:S04]  /*52b0*/  SHFL.IDX PT, R158, R158, R0, 0x1f ;  /* 0x00001f009e9e7589 */ /* 0x000ea800000e0000 */
[----:B------:R-:W3:Y:S01]  /*52c0*/  SHFL.IDX PT, R207, R207, R0, 0x1f ;  /* 0x00001f00cfcf7589 */ /* 0x000ee200000e0000 */
[----:B0-----:R-:W-:-:S03]  /*52d0*/  LOP3.LUT P1, RZ, R230, 0x2, RZ, 0xc0, !PT ;  /* 0x00000002e6ff7812 */ /* 0x001fc6000782c0ff */
[----:B------:R0:W-:Y:S04]  /*52e0*/  STS.U8 [R218+UR17+0x8400], R209 ;  /* 0x008400d1da007988 */ /* 0x0001e80008000011 */
[----:B------:R4:W-:Y:S04]  /*52f0*/  STS.U8 [R218+UR17+0x8300], R208 ;  /* 0x008300d0da007988 */ /* 0x0009e80008000011 */
[----:B------:R-:W-:Y:S04]  /*5300*/  STS.U8 [R218+UR17+0x8200], R232 ;  /* 0x008200e8da007988 */ /* 0x000fe80008000011 */
[----:B------:R-:W-:Y:S01]  /*5310*/  STS.U8 [R218+UR17+0x8600], R235 ;  /* 0x008600ebda007988 */ /* 0x000fe20008000011 */
[----:B0-----:R-:W-:-:S03]  /*5320*/  IMAD.MOV.U32 R209, RZ, RZ, 0x5410 ;  /* 0x00005410ffd17424 */ /* 0x001fc600078e00ff */
[----:B------:R-:W-:Y:S01]  /*5330*/  STS.U8 [R218+UR17+0x8700], R237 ;  /* 0x008700edda007988 */ /* 0x000fe20008000011 */
[----:B----4-:R-:W-:-:S03]  /*5340*/  IMAD.MOV.U32 R208, RZ, RZ, 0x7632 ;  /* 0x00007632ffd07424 */ /* 0x010fc600078e00ff */
[----:B------:R0:W-:Y:S04]  /*5350*/  STS.U8 [R218+UR17+0x8800], R206 ;  /* 0x008800ceda007988 */ /* 0x0001e80008000011 */
[----:B------:R-:W-:Y:S04]  /*5360*/  STS.U8 [R218+UR17+0x8900], R234 ;  /* 0x008900eada007988 */ /* 0x000fe80008000011 */
[----:B------:R-:W-:Y:S04]  /*5370*/  STS.U8 [R218+UR17+0x8a00], R236 ;  /* 0x008a00ecda007988 */ /* 0x000fe80008000011 */
[----:B------:R-:W-:Y:S04]  /*5380*/  STS.U8 [R218+UR17+0x8b00], R238 ;  /* 0x008b00eeda007988 */ /* 0x000fe80008000011 */
[----:B------:R-:W-:Y:S04]  /*5390*/  STS.U8 [R218+UR17+0x8c00], R241 ;  /* 0x008c00f1da007988 */ /* 0x000fe80008000011 */
[----:B------:R-:W-:Y:S04]  /*53a0*/  STS.U8 [R218+UR17+0x8d00], R240 ;  /* 0x008d00f0da007988 */ /* 0x000fe80008000011 */
[----:B------:R-:W-:Y:S04]  /*53b0*/  STS.U8 [R218+UR17+0x8e00], R242 ;  /* 0x008e00f2da007988 */ /* 0x000fe80008000011 */
[----:B------:R-:W-:Y:S01]  /*53c0*/  STS.U8 [R218+UR17+0x8f00], R205 ;  /* 0x008f00cdda007988 */ /* 0x000fe20008000011 */
[----:B------:R-:W-:Y:S01]  /*53d0*/  SEL R209, R209, 0x1054, !P1 ;  /* 0x00001054d1d17807 */ /* 0x000fe20004800000 */
[----:B------:R-:W-:Y:S01]  /*53e0*/  FADD R170, R170, R171 ;  /* 0x000000abaaaa7221 */ /* 0x000fe20000000000 */
[----:B------:R-:W-:Y:S01]  /*53f0*/  FADD R172, R169, R172 ;  /* 0x000000aca9ac7221 */ /* 0x000fe20000000000 */
[----:B------:R4:W-:Y:S06]  /*5400*/  MEMBAR.ALL.CTA ;  /* 0x0000000000007992 */ /* 0x0009ec0000008000 */
[----:B----4-:R-:W4:Y:S01]  /*5410*/  FENCE.VIEW.ASYNC.S ;  /* 0x00000000000073c6 */ /* 0x010f220000000000 */
[----:B------:R-:W-:Y:S01]  /*5420*/  SEL R208, R208, 0x3276, !P1 ;  /* 0x00003276d0d07807 */ /* 0x000fe20004800000 */
[----:B------:R-:W-:Y:S01]  /*5430*/  FADD R246, R245, R246 ;  /* 0x000000f6f5f67221 */ /* 0x000fe20000000000 */
[-C--:B-1----:R-:W-:Y:S01]  /*5440*/  PRMT R152, R154, R209.reuse, R153 ;  /* 0x000000d19a987216 */ /* 0x082fe20000000099 */
[----:B------:R-:W-:Y:S01]  /*5450*/  FADD R251, R250, R251 ;  /* 0x000000fbfafb7221 */ /* 0x000fe20000000000 */
[----:B------:R-:W-:Y:S01]  /*5460*/  PRMT R153, R154, R208, R153 ;  /* 0x000000d09a997216 */ /* 0x000fe20000000099 */
[----:B------:R-:W1:Y:S01]  /*5470*/  LDC R230, c[0x0][0x280] ;  /* 0x0000a000ffe67b82 */ /* 0x000e620000000800 */
[----:B------:R-:W-:-:S02]  /*5480*/  PRMT R154, R156, R209, R155 ;  /* 0x000000d19c9a7216 */ /* 0x000fc4000000009b */
[-C--:B------:R-:W-:Y:S02]  /*5490*/  PRMT R155, R156, R208.reuse, R155 ;  /* 0x000000d09c9b7216 */ /* 0x080fe4000000009b */
[CCC-:B--2---:R-:W-:Y:S02]  /*54a0*/  PRMT R156, R158.reuse, R209.reuse, R157.reuse ;  /* 0x000000d19e9c7216 */ /* 0x1c4fe4000000009d */
[-C--:B------:R-:W-:Y:S02]  /*54b0*/  PRMT R157, R158, R208.reuse, R157 ;  /* 0x000000d09e9d7216 */ /* 0x080fe4000000009d */
[C---:B---3--:R-:W-:Y:S01]  /*54c0*/  PRMT R158, R207.reuse, R209, R159 ;  /* 0x000000d1cf9e7216 */ /* 0x048fe2000000009f */
[----:B0-----:R-:W-:Y:S01]  /*54d0*/  FADD R206, -R204, R215 ;  /* 0x000000d7ccce7221 */ /* 0x001fe20000000100 */
[----:B------:R-:W-:Y:S01]  /*54e0*/  PRMT R159, R207, R208, R159 ;  /* 0x000000d0cf9f7216 */ /* 0x000fe2000000009f */
[----:B------:R-:W-:Y:S01]  /*54f0*/  FADD R207, -R182, R213 ;  /* 0x000000d5b6cf7221 */ /* 0x000fe20000000100 */
[----:B------:R-:W-:Y:S01]  /*5500*/  FADD R208, -R181, R217 ;  /* 0x000000d9b5d07221 */ /* 0x000fe20000000100 */
[----:B------:R-:W-:Y:S01]  /*5510*/  FADD R209, -R166, R216 ;  /* 0x000000d8a6d17221 */ /* 0x000fe20000000100 */
[----:B------:R-:W-:Y:S01]  /*5520*/  FMUL R206, R206, 1.4426950216293334961 ;  /* 0x3fb8aa3bcece7820 */ /* 0x000fe20000400000 */
[----:B------:R-:W-:Y:S01]  /*5530*/  FMUL R207, R207, 1.4426950216293334961 ;  /* 0x3fb8aa3bcfcf7820 */ /* 0x000fe20000400000 */
[----:B------:R-:W-:Y:S01]  /*5540*/  FMUL R208, R208, 1.4426950216293334961 ;  /* 0x3fb8aa3bd0d07820 */ /* 0x000fe20000400000 */
[----:B------:R-:W-:-:S03]  /*5550*/  FMUL R209, R209, 1.4426950216293334961 ;  /* 0x3fb8aa3bd1d17820 */ /* 0x000fc60000400000 */
[----:B------:R-:W0:Y:S08]  /*5560*/  MUFU.EX2 R206, R206 ;  /* 0x000000ce00ce7308 */ /* 0x000e300000000800 */
[----:B------:R-:W2:Y:S08]  /*5570*/  MUFU.EX2 R207, R207 ;  /* 0x000000cf00cf7308 */ /* 0x000eb00000000800 */
[----:B------:R-:W3:Y:S08]  /*5580*/  MUFU.EX2 R208, R208 ;  /* 0x000000d000d07308 */ /* 0x000ef00000000800 */
[----:B------:R-:W5:Y:S01]  /*5590*/  MUFU.EX2 R209, R209 ;  /* 0x000000d100d17308 */ /* 0x000f620000000800 */
[-C--:B0-----:R-:W-:Y:S01]  /*55a0*/  FMUL R90, R90, R206.reuse ;  /* 0x000000ce5a5a7220 */ /* 0x081fe20000400000 */
[-C--:B------:R-:W-:Y:S01]  /*55b0*/  FMUL R91, R91, R206.reuse ;  /* 0x000000ce5b5b7220 */ /* 0x080fe20000400000 */
        /* <DEDUP_REMOVED lines=28> */
[----:B------:R-:W-:Y:S01]  /*5780*/  FMUL R150, R150, R206 ;  /* 0x000000ce96967220 */ /* 0x000fe20000400000 */
[-C--:B--2---:R-:W-:Y:S01]  /*5790*/  FMUL R88, R88, R207.reuse ;  /* 0x000000cf58587220 */ /* 0x084fe20000400000 */
        /* <DEDUP_REMOVED lines=30> */
[-C--:B---3--:R-:W-:Y:S01]  /*5980*/  FMUL R26, R26, R208.reuse ;  /* 0x000000d01a1a7220 */ /* 0x088fe20000400000 */
        /* <DEDUP_REMOVED lines=30> */
[-C--:B-----5:R-:W-:Y:S01]  /*5b70*/  FMUL R24, R24, R209.reuse ;  /* 0x000000d118187220 */ /* 0x0a0fe20000400000 */
        /* <DEDUP_REMOVED lines=30> */
[----:B------:R-:W-:Y:S01]  /*5d60*/  FMUL R149, R149, R207 ;  /* 0x000000cf95957220 */ /* 0x000fe20000400000 */
[----:B------:R-:W-:Y:S01]  /*5d70*/  FMUL R151, R151, R206 ;  /* 0x000000ce97977220 */ /* 0x000fe20000400000 */
[----:B------:R-:W-:Y:S01]  /*5d80*/  FMUL R85, R85, R209 ;  /* 0x000000d155557220 */ /* 0x000fe20000400000 */
[----:B------:R-:W-:Y:S01]  /*5d90*/  FMUL R87, R87, R208 ;  /* 0x000000d057577220 */ /* 0x000fe20000400000 */
[----:B----4-:R-:W-:Y:S06]  /*5da0*/  BAR.SYNC.DEFER_BLOCKING 0x0 ;  /* 0x0000000000007b1d */ /* 0x010fec0000010000 */
[----:B------:R-:W-:-:S06]  /*5db0*/  WARPGROUP.ARRIVE ;  /* 0x00000000000079c5 */ /* 0x000fcc0000000000 */
[----:B------:R-:W-:-:S12]  /*5dc0*/  QGMMA.64x128x32.F32.E4M3.E4M3 R88, R152, gdesc[UR16], R88 ;  /* 0x01e0001098587df3 */ /* 0x000fd80008700858 */
[----:B------:R-:W-:Y:S01]  /*5dd0*/  QGMMA.64x128x32.F32.E4M3.E4M3 R24, R156, gdesc[UR16], R24, gsb0 ;  /* 0x01e000109c187df3 */ /* 0x000fe20008000818 */
[----:B------:R-:W-:Y:S01]  /*5de0*/  FADD R170, R174, R170 ;  /* 0x000000aaaeaa7221 */ /* 0x000fe20000000000 */
        /* <DEDUP_REMOVED lines=22> */
[----:B------:R-:W-:-:S02]  /*5f50*/  FADD R248, R249, R248 ;  /* 0x000000f8f9f87221 */ /* 0x000fc40000000000 */
[----:B------:R-:W0:Y:S04]  /*5f60*/  SHFL.BFLY PT, R162, R183, 0x2, 0x1f ;  /* 0x0c401f00b7a27f89 */ /* 0x000e2800000e0000 */
[----:B------:R-:W2:Y:S04]  /*5f70*/  SHFL.BFLY PT, R160, R243, 0x2, 0x1f ;  /* 0x0c401f00f3a07f89 */ /* 0x000ea800000e0000 */
[----:B------:R-:W3:Y:S04]  /*5f80*/  SHFL.BFLY PT, R164, R165, 0x2, 0x1f ;  /* 0x0c401f00a5a47f89 */ /* 0x000ee800000e0000 */
[----:B------:R-:W4:Y:S01]  /*5f90*/  SHFL.BFLY PT, R161, R248, 0x2, 0x1f ;  /* 0x0c401f00f8a17f89 */ /* 0x000f2200000e0000 */
[----:B0-----:R-:W-:Y:S01]  /*5fa0*/  FADD R162, R183, R162 ;  /* 0x000000a2b7a27221 */ /* 0x001fe20000000000 */
[----:B--2---:R-:W-:Y:S01]  /*5fb0*/  FADD R160, R243, R160 ;  /* 0x000000a0f3a07221 */ /* 0x004fe20000000000 */
[----:B---3--:R-:W-:Y:S01]  /*5fc0*/  FADD R164, R165, R164 ;  /* 0x000000a4a5a47221 */ /* 0x008fe20000000000 */
[----:B----4-:R-:W-:-:S02]  /*5fd0*/  FADD R168, R248, R161 ;  /* 0x000000a1f8a87221 */ /* 0x010fc40000000000 */
[----:B------:R-:W0:Y:S04]  /*5fe0*/  SHFL.BFLY PT, R163, R162, 0x1, 0x1f ;  /* 0x0c201f00a2a37f89 */ /* 0x000e2800000e0000 */
[----:B------:R-:W2:Y:S04]  /*5ff0*/  SHFL.BFLY PT, R161, R160, 0x1, 0x1f ;  /* 0x0c201f00a0a17f89 */ /* 0x000ea800000e0000 */
[----:B------:R-:W3:Y:S04]  /*6000*/  SHFL.BFLY PT, R167, R164, 0x1, 0x1f ;  /* 0x0c201f00a4a77f89 */ /* 0x000ee800000e0000 */
[----:B------:R-:W4:Y:S01]  /*6010*/  SHFL.BFLY PT, R169, R168, 0x1, 0x1f ;  /* 0x0c201f00a8a97f89 */ /* 0x000f2200000e0000 */
[----:B------:R-:W-:-:S06]  /*6020*/  UIADD3 UR5, UR5, 0x20, URZ ;  /* 0x0000002005057890 */ /* 0x000fcc000fffe03f */
[----:B-1----:R-:W-:Y:S01]  /*6030*/  ISETP.LE.AND P1, PT, R230, UR5, PT ;  /* 0x00000005e6007c0c */ /* 0x002fe2000bf23270 */
[----:B------:R-:W-:Y:S01]  /*6040*/  ULEA UR4, UR7, UR4, 0x5 ;  /* 0x0000000407047291 */ /* 0x000fe2000f8e283f */
[----:B0-----:R-:W-:Y:S01]  /*6050*/  FADD R163, R162, R163 ;  /* 0x000000a3a2a37221 */ /* 0x001fe20000000000 */
[----:B--2---:R-:W-:Y:S01]  /*6060*/  FADD R172, R160, R161 ;  /* 0x000000a1a0ac7221 */ /* 0x004fe20000000000 */
[----:B---3--:R-:W-:Y:S01]  /*6070*/  FADD R170, R164, R167 ;  /* 0x000000a7a4aa7221 */ /* 0x008fe20000000000 */
[----:B----4-:R-:W-:Y:S02]  /*6080*/  FADD R169, R168, R169 ;  /* 0x000000a9a8a97221 */ /* 0x010fe40000000000 */
[----:B------:R-:W-:Y:S01]  /*6090*/  FFMA R199, R207, R199, R172 ;  /* 0x000000c7cfc77223 */ /* 0x000fe200000000ac */
[----:B------:R-:W-:Y:S01]  /*60a0*/  FFMA R198, R206, R198, R163 ;  /* 0x000000c6cec67223 */ /* 0x000fe200000000a3 */
[----:B------:R-:W-:Y:S01]  /*60b0*/  FFMA R197, R209, R197, R170 ;  /* 0x000000c5d1c57223 */ /* 0x000fe200000000aa */
[----:B------:R-:W-:Y:S01]  /*60c0*/  FFMA R196, R208, R196, R169 ;  /* 0x000000c4d0c47223 */ /* 0x000fe200000000a9 */
[----:B------:R-:W-:-:S02]  /*60d0*/  IMAD R214, R201, 0x20, R214 ;  /* 0x00000020c9d67824 */ /* 0x000fc400078e02d6 */
[----:B------:R-:W-:Y:S02]  /*60e0*/  IMAD.MOV.U32 R217, RZ, RZ, R181 ;  /* 0x000000ffffd97224 */ /* 0x000fe400078e00b5 */
[----:B------:R-:W-:Y:S02]  /*60f0*/  IMAD.MOV.U32 R216, RZ, RZ, R166 ;  /* 0x000000ffffd87224 */ /* 0x000fe400078e00a6 */
[----:B------:R-:W-:Y:S02]  /*6100*/  IMAD.MOV.U32 R215, RZ, RZ, R204 ;  /* 0x000000ffffd77224 */ /* 0x000fe400078e00cc */
[----:B------:R-:W-:Y:S01]  /*6110*/  IMAD.MOV.U32 R213, RZ, RZ, R182 ;  /* 0x000000ffffd57224 */ /* 0x000fe200078e00b6 */
[----:B------:R-:W-:Y:S02]  /*6120*/  WARPGROUP.DEPBAR.LE gsb0, 0x0 ;  /* 0x00008000000079c5 */ /* 0x000fe40000010000 */
[----:B------:R-:W-:Y:S05]  /*6130*/  @!P1 BRA `(.L_x_1) ;  /* 0xffffffd800849947 */ /* 0x000fea000383ffff */
.L_x_0:
[----:B------:R-:W0:Y:S01]  /*6140*/  S2R R232, SR_TID.X ;  /* 0x0000000000e87919 */ /* 0x000e220000002100 */
[----:B------:R-:W-:Y:S01]  /*6150*/  FSETP.GT.AND P3, PT, |R196|, 8.50705917302346158658e+37, PT ;  /* 0x7e800000c400780b */ /* 0x000fe20003f64200 */
[----:B------:R-:W-:Y:S01]  /*6160*/  FMUL R8, R71, 0.25 ;  /* 0x3e80000047087820 */ /* 0x000fe20000400000 */
[----:B------:R-:W-:Y:S01]  /*6170*/  FSETP.GT.AND P2, PT, |R197|, 8.50705917302346158658e+37, PT ;  /* 0x7e800000c500780b */ /* 0x000fe20003f44200 */
[----:B------:R-:W-:Y:S01]  /*6180*/  FMUL R11, R88, 0.25 ;  /* 0x3e800000580b7820 */ /* 0x000fe20000400000 */
[----:B------:R-:W-:Y:S01]  /*6190*/  FSETP.GT.AND P0, PT, |R198|, 8.50705917302346158658e+37, PT ;  /* 0x7e800000c600780b */ /* 0x000fe20003f04200 */
[----:B------:R-:W-:Y:S01]  /*61a0*/  BAR.SYNC.DEFER_BLOCKING 0x0 ;  /* 0x0000000000007b1d */ /* 0x000fe20000010000 */
[----:B------:R-:W-:Y:S01]  /*61b0*/  FSEL R71, R8, R71, P3 ;  /* 0x0000004708477208 */ /* 0x000fe20001800000 */
[----:B------:R-:W-:Y:S01]  /*61c0*/  FMUL R8, R51, 0.25 ;  /* 0x3e80000033087820 */ /* 0x000fe20000400000 */
[C---:B------:R-:W-:Y:S02]  /*61d0*/  FSETP.GT.AND P1, PT, |R199|.reuse, 8.50705917302346158658e+37, PT ;  /* 0x7e800000c700780b */ /* 0x040fe40003f24200 */
[----:B------:R-:W-:Y:S01]  /*61e0*/  FSETP.GEU.AND P4, PT, R199, 1.175494350822287508e-38, PT ;  /* 0x00800000c700780b */ /* 0x000fe20003f8e000 */
[----:B------:R-:W-:Y:S01]  /*61f0*/  ULDC.64 UR4, c[0x0][0x270] ;  /* 0x00009c0000047ab9 */ /* 0x000fe20000000a00 */
[----:B------:R-:W-:Y:S01]  /*6200*/  FSEL R51, R8, R51, P3 ;  /* 0x0000003308337208 */ /* 0x000fe20001800000 */
[----:B------:R-:W-:Y:S01]  /*6210*/  FMUL R8, R31, 0.25 ;  /* 0x3e8000001f087820 */ /* 0x000fe20000400000 */
[----:B------:R-:W-:Y:S01]  /*6220*/  FSETP.GEU.AND P6, PT, R198, 1.175494350822287508e-38, PT ;  /* 0x00800000c600780b */ /* 0x000fe20003fce000 */
[----:B------:R-:W1:Y:S01]  /*6230*/  S2R R228, SR_CTAID.X ;  /* 0x0000000000e47919 */ /* 0x000e620000002500 */
[----:B------:R-:W-:Y:S01]  /*6240*/  FSEL R176, RZ, -23, P4 ;  /* 0xc1b80000ffb07808 */ /* 0x000fe20002000000 */
[----:B------:R-:W-:Y:S01]  /*6250*/  UIMAD UR4, UR16, UR4, URZ ;  /* 0x00000004100472a4 */ /* 0x000fe2000f8e023f */
[----:B------:R-:W-:Y:S01]  /*6260*/  FSEL R31, R8, R31, P3 ;  /* 0x0000001f081f7208 */ /* 0x000fe20001800000 */
[----:B------:R-:W-:Y:S01]  /*6270*/  FMUL R8, R65, 0.25 ;  /* 0x3e80000041087820 */ /* 0x000fe20000400000 */
[----:B------:R-:W-:-:S02]  /*6280*/  FSETP.GEU.AND P5, PT, R197, 1.175494350822287508e-38, PT ;  /* 0x00800000c500780b */ /* 0x000fc40003fae000 */
[----:B------:R-:W-:Y:S02]  /*6290*/  FSEL R175, RZ, -23, P6 ;  /* 0xc1b80000ffaf7808 */ /* 0x000fe40003000000 */
[----:B------:R-:W-:Y:S01]  /*62a0*/  FSEL R65, R8, R65, P2 ;  /* 0x0000004108417208 */ /* 0x000fe20001000000 */
[----:B------:R-:W-:Y:S01]  /*62b0*/  FMUL R8, R45, 0.25 ;  /* 0x3e8000002d087820 */ /* 0x000fe20000400000 */
[----:B------:R-:W-:Y:S02]  /*62c0*/  FSEL R88, R11, R88, P1 ;  /* 0x000000580b587208 */ /* 0x000fe40000800000 */
[----:B------:R-:W-:Y:S02]  /*62d0*/  FSEL R174, RZ, -23, P5 ;  /* 0xc1b80000ffae7808 */ /* 0x000fe40002800000 */
[----:B------:R-:W-:Y:S01]  /*62e0*/  FSEL R45, R8, R45, P2 ;  /* 0x0000002d082d7208 */ /* 0x000fe20001000000 */
[C---:B0-----:R-:W-:Y:S01]  /*62f0*/  IMAD.SHL.U32 R0, R232.reuse, 0x10, RZ ;  /* 0x00000010e8007824 */ /* 0x041fe200078e00ff */
[C---:B------:R-:W-:Y:S01]  /*6300*/  LOP3.LUT R6, R232.reuse, 0x7, RZ, 0xc0, !PT ;  /* 0x00000007e8067812 */ /* 0x040fe200078ec0ff */
[C---:B------:R-:W-:Y:S01]  /*6310*/  IMAD.SHL.U32 R2, R232.reuse, 0x80, RZ ;  /* 0x00000080e8027824 */ /* 0x040fe200078e00ff */
[----:B------:R-:W-:Y:S01]  /*6320*/  SHF.R.U32.HI R5, RZ, 0x1, R232 ;  /* 0x00000001ff057819 */ /* 0x000fe200000116e8 */
[----:B------:R-:W-:Y:S01]  /*6330*/  IMAD.SHL.U32 R4, R232, 0x4, RZ ;  /* 0x00000004e8047824 */ /* 0x000fe200078e00ff */
[----:B------:R-:W-:Y:S01]  /*6340*/  LOP3.LUT R0, R0, 0xf0, RZ, 0xc0, !PT ;  /* 0x000000f000007812 */ /* 0x000fe200078ec0ff */
[----:B------:R-:W-:Y:S01]  /*6350*/  FMUL R8, R25, 0.25 ;  /* 0x3e80000019087820 */ /* 0x000fe20000400000 */
[----:B------:R-:W-:-:S02]  /*6360*/  LOP3.LUT R3, R2, 0x800, RZ, 0xc0, !PT ;  /* 0x0000080002037812 */ /* 0x000fc400078ec0ff */
[----:B------:R-:W-:Y:S02]  /*6370*/  LOP3.LUT R4, R4, 0x3c0, RZ, 0xc0, !PT ;  /* 0x000003c004047812 */ /* 0x000fe400078ec0ff */
[----:B------:R-:W-:Y:S02]  /*6380*/  LOP3.LUT R5, R5, 0x4, RZ, 0xc0, !PT ;  /* 0x0000000405057812 */ /* 0x000fe400078ec0ff */
[----:B------:R-:W-:Y:S02]  /*6390*/  LEA R6, R6, UR17, 0x3 ;  /* 0x0000001106067c11 */ /* 0x000fe4000f8e18ff */
[----:B------:R-:W-:Y:S01]  /*63a0*/  IADD3 R2, R3, UR17, R0 ;  /* 0x0000001103027c10 */ /* 0x000fe2000fffe000 */
[----:B------:R-:W-:Y:S01]  /*63b0*/  FMUL R3, R86, 0.25 ;  /* 0x3e80000056037820 */ /* 0x000fe20000400000 */
[----:B------:R-:W-:Y:S01]  /*63c0*/  IADD3 R0, R5, R6, R4 ;  /* 0x0000000605007210 */ /* 0x000fe20007ffe004 */
[----:B------:R-:W-:Y:S01]  /*63d0*/  FMUL R5, R82, 0.25 ;  /* 0x3e80000052057820 */ /* 0x000fe20000400000 */
[----:B------:R-:W-:Y:S01]  /*63e0*/  FMUL R4, R87, 0.25 ;  /* 0x3e80000057047820 */ /* 0x000fe20000400000 */
[----:B------:R-:W-:Y:S01]  /*63f0*/  FMUL R6, R83, 0.25 ;  /* 0x3e80000053067820 */ /* 0x000fe20000400000 */
[----:B------:R-:W-:Y:S01]  /*6400*/  FSEL R86, R3, R86, P3 ;  /* 0x0000005603567208 */ /* 0x000fe20001800000 */
        /* <DEDUP_REMOVED lines=157> */
[----:B------:R-:W-:-:S02]  /*6de0*/  LOP3.LUT R7, R232, 0xe0, RZ, 0xc0, !PT ;  /* 0x000000e0e8077812 */ /* 0x000fc400078ec0ff */
[----:B------:R-:W-:Y:S01]  /*6df0*/  FSEL R115, R8, R115, P0 ;  /* 0x0000007308737208 */ /* 0x000fe20000000000 */
[----:B------:R-:W-:Y:S01]  /*6e00*/  FMUL R8, R95, 0.25 ;  /* 0x3e8000005f087820 */ /* 0x000fe20000400000 */
[----:B------:R-:W-:Y:S01]  /*6e10*/  FSEL R145, R4, R145, P1 ;  /* 0x0000009104917208 */ /* 0x000fe20000800000 */
[----:B------:R-:W-:Y:S01]  /*6e20*/  FMUL R4, R137, 0.25 ;  /* 0x3e80000089047820 */ /* 0x000fe20000400000 */
[----:B------:R-:W-:Y:S01]  /*6e30*/  FSEL R136, R3, R136, P1 ;  /* 0x0000008803887208 */ /* 0x000fe20000800000 */
[----:B------:R-:W-:Y:S01]  /*6e40*/  IMAD R2, R7, 0x8, R2 ;  /* 0x0000000807027824 */ /* 0x000fe200078e0202 */
[----:B------:R-:W-:Y:S01]  /*6e50*/  FSEL R127, R6, R127, P0 ;  /* 0x0000007f067f7208 */ /* 0x000fe20000000000 */
[----:B------:R-:W-:Y:S01]  /*6e60*/  FMUL R3, R128, 0.25 ;  /* 0x3e80000080037820 */ /* 0x000fe20000400000 */
[----:B------:R-:W-:Y:S01]  /*6e70*/  FSEL R132, R5, R132, P1 ;  /* 0x0000008405847208 */ /* 0x000fe20000800000 */
[----:B------:R-:W-:Y:S01]  /*6e80*/  FMUL R7, R62, 0.25 ;  /* 0x3e8000003e077820 */ /* 0x000fe20000400000 */
[----:B------:R-:W-:Y:S01]  /*6e90*/  FMUL R6, R119, 0.25 ;  /* 0x3e80000077067820 */ /* 0x000fe20000400000 */
        /* <DEDUP_REMOVED lines=40> */
[----:B------:R-:W-:Y:S01]  /*7120*/  FMUL R8, R199, 8388608 ;  /* 0x4b000000c7087820 */ /* 0x000fe20000400000 */
[----:B------:R-:W-:Y:S01]  /*7130*/  FSEL R96, R3, R96, P1 ;  /* 0x0000006003607208 */ /* 0x000fe20000800000 */
[----:B------:R-:W-:Y:S01]  /*7140*/  FMUL R3, R198, 8388608 ;  /* 0x4b000000c6037820 */ /* 0x000fe20000400000 */
        /* <DEDUP_REMOVED lines=8> */
[----:B------:R-:W-:-:S02]  /*71d0*/  FSEL R8, R8, R199, !P4 ;  /* 0x000000c708087208 */ /* 0x000fc40006000000 */
[----:B------:R-:W-:Y:S02]  /*71e0*/  FSETP.GEU.AND P4, PT, R196, 1.175494350822287508e-38, PT ;  /* 0x00800000c400780b */ /* 0x000fe40003f8e000 */
[----:B------:R-:W-:Y:S01]  /*71f0*/  FSEL R10, R3, R198, !P6 ;  /* 0x000000c6030a7208 */ /* 0x000fe20007000000 */
[----:B------:R-:W-:Y:S01]  /*7200*/  VIADD R13, R8, 0xc0cafb0d ;  /* 0xc0cafb0d080d7836 */ /* 0x000fe20000000000 */
[----:B------:R-:W-:Y:S01]  /*7210*/  FSEL R36, R7, R36, P2 ;  /* 0x0000002407247208 */ /* 0x000fe20001000000 */
[----:B------:R-:W-:Y:S01]  /*7220*/  FMUL R7, R146, 0.25 ;  /* 0x3e80000092077820 */ /* 0x000fe20000400000 */
[----:B------:R-:W-:Y:S01]  /*7230*/  FSEL R141, R6, R141, P1 ;  /* 0x0000008d068d7208 */ /* 0x000fe20000800000 */
[----:B------:R-:W-:Y:S01]  /*7240*/  FMUL R6, R133, 0.25 ;  /* 0x3e80000085067820 */ /* 0x000fe20000400000 */
[----:B------:R-:W-:Y:S01]  /*7250*/  FSEL R3, R5, R196, !P4 ;  /* 0x000000c405037208 */ /* 0x000fe20006000000 */
[----:B------:R-:W-:Y:S01]  /*7260*/  VIADD R17, R10, 0xc0cafb0d ;  /* 0xc0cafb0d0a117836 */ /* 0x000fe20000000000 */
[----:B------:R-:W-:-:S02]  /*7270*/  FSEL R167, RZ, -23, P4 ;  /* 0xc1b80000ffa77808 */ /* 0x000fc40002000000 */
[C---:B------:R-:W-:Y:S01]  /*7280*/  FSETP.GEU.AND P6, PT, |R196|.reuse, 1.175494350822287508e-38, PT ;  /* 0x00800000c400780b */ /* 0x040fe20003fce200 */
[----:B------:R-:W-:Y:S01]  /*7290*/  @P3 FMUL R196, R196, 0.25 ;  /* 0x3e800000c4c43820 */ /* 0x000fe20000400000 */
[----:B------:R-:W-:Y:S01]  /*72a0*/  FSEL R9, R4, R197, !P5 ;  /* 0x000000c504097208 */ /* 0x000fe20006800000 */
[----:B------:R-:W-:Y:S01]  /*72b0*/  VIADD R14, R3, 0xc0cafb0d ;  /* 0xc0cafb0d030e7836 */ /* 0x000fe20000000000 */
[C---:B------:R-:W-:Y:S01]  /*72c0*/  FSETP.GEU.AND P4, PT, |R197|.reuse, 1.175494350822287508e-38, PT ;  /* 0x00800000c500780b */ /* 0x040fe20003f8e200 */
[----:B------:R-:W-:Y:S01]  /*72d0*/  @P2 FMUL R197, R197, 0.25 ;  /* 0x3e800000c5c52820 */ /* 0x000fe20000400000 */
[C---:B------:R-:W-:Y:S01]  /*72e0*/  FSETP.GEU.AND P3, PT, |R198|.reuse, 1.175494350822287508e-38, PT ;  /* 0x00800000c600780b */ /* 0x040fe20003f6e200 */
[----:B------:R-:W-:Y:S01]  /*72f0*/  @P0 FMUL R198, R198, 0.25 ;  /* 0x3e800000c6c60820 */ /* 0x000fe20000400000 */
[C---:B------:R-:W-:Y:S01]  /*7300*/  FSETP.GEU.AND P2, PT, |R199|.reuse, 1.175494350822287508e-38, PT ;  /* 0x00800000c700780b */ /* 0x040fe20003f4e200 */
[----:B------:R-:W-:Y:S01]  /*7310*/  @P1 FMUL R199, R199, 0.25 ;  /* 0x3e800000c7c71820 */ /* 0x000fe20000400000 */
[----:B------:R-:W-:Y:S01]  /*7320*/  FSEL R146, R7, R146, P0 ;  /* 0x0000009207927208 */ /* 0x000fe20000000000 */
[----:B------:R-:W-:Y:S01]  /*7330*/  FMUL R7, R126, 0.25 ;  /* 0x3e8000007e077820 */ /* 0x000fe20000400000 */
[----:B------:R-:W-:Y:S01]  /*7340*/  FSEL R133, R6, R133, P1 ;  /* 0x0000008506857208 */ /* 0x000fe20000800000 */
[----:B------:R-:W-:Y:S01]  /*7350*/  FMUL R6, R121, 0.25 ;  /* 0x3e80000079067820 */ /* 0x000fe20000400000 */
[----:B------:R-:W-:Y:S01]  /*7360*/  @!P6 FMUL R196, R196, 16777216 ;  /* 0x4b800000c4c4e820 */ /* 0x000fe20000400000 */
[----:B------:R-:W-:Y:S01]  /*7370*/  VIADD R12, R9, 0xc0cafb0d ;  /* 0xc0cafb0d090c7836 */ /* 0x000fe20000000000 */
[----:B------:R-:W-:Y:S01]  /*7380*/  FSEL R126, R7, R126, P0 ;  /* 0x0000007e077e7208 */ /* 0x000fe20000000000 */
[----:B------:R-:W-:Y:S01]  /*7390*/  FMUL R7, R106, 0.25 ;  /* 0x3e8000006a077820 */ /* 0x000fe20000400000 */
[----:B------:R-:W-:Y:S01]  /*73a0*/  FSEL R121, R6, R121, P1 ;  /* 0x0000007906797208 */ /* 0x000fe20000800000 */
[----:B------:R-:W-:Y:S01]  /*73b0*/  FMUL R6, R113, 0.25 ;  /* 0x3e80000071067820 */ /* 0x000fe20000400000 */
[----:B------:R-:W-:Y:S01]  /*73c0*/  @!P4 FMUL R197, R197, 16777216 ;  /* 0x4b800000c5c5c820 */ /* 0x000fe20000400000 */
[----:B------:R-:W-:Y:S01]  /*73d0*/  @!P3 FMUL R198, R198, 16777216 ;  /* 0x4b800000c6c6b820 */ /* 0x000fe20000400000 */
[----:B------:R-:W-:Y:S01]  /*73e0*/  @!P2 FMUL R199, R199, 16777216 ;  /* 0x4b800000c7c7a820 */ /* 0x000fe20000400000 */
[----:B------:R-:W-:Y:S01]  /*73f0*/  FSEL R106, R7, R106, P0 ;  /* 0x0000006a076a7208 */ /* 0x000fe20000000000 */
[----:B------:R-:W-:Y:S01]  /*7400*/  FMUL R7, R140, 0.25 ;  /* 0x3e8000008c077820 */ /* 0x000fe20000400000 */
[----:B------:R-:W-:Y:S01]  /*7410*/  FSEL R113, R6, R113, P1 ;  /* 0x0000007106717208 */ /* 0x000fe20000800000 */
[----:B------:R-:W-:Y:S01]  /*7420*/  FMUL R6, R101, 0.25 ;  /* 0x3e80000065067820 */ /* 0x000fe20000400000 */
[----:B------:R-:W0:Y:S01]  /*7430*/  MUFU.RCP R196, R196 ;  /* 0x000000c400c47308 */ /* 0x000e220000001000 */
[----:B------:R-:W-:Y:S01]  /*7440*/  LOP3.LUT R17, R17, 0xff800000, RZ, 0xc0, !PT ;  /* 0xff80000011117812 */ /* 0x000fe200078ec0ff */
[----:B------:R-:W-:Y:S01]  /*7450*/  @!P6 FMUL R31, R31, 16777216 ;  /* 0x4b8000001f1fe820 */ /* 0x000fe20000400000 */
[----:B------:R-:W-:Y:S01]  /*7460*/  FSEL R140, R7, R140, P1 ;  /* 0x0000008c078c7208 */ /* 0x000fe20000800000 */
[----:B------:R-:W-:Y:S01]  /*7470*/  FMUL R7, R120, 0.25 ;  /* 0x3e80000078077820 */ /* 0x000fe20000400000 */
[----:B------:R-:W-:Y:S01]  /*7480*/  FSEL R101, R6, R101, P1 ;  /* 0x0000006506657208 */ /* 0x000fe20000800000 */
[----:B------:R-:W-:Y:S01]  /*7490*/  FMUL R6, R93, 0.25 ;  /* 0x3e8000005d067820 */ /* 0x000fe20000400000 */
[----:B------:R-:W-:Y:S01]  /*74a0*/  LOP3.LUT R13, R13, 0xff800000, RZ, 0xc0, !PT ;  /* 0xff8000000d0d7812 */ /* 0x000fe200078ec0ff */
[----:B------:R-:W2:Y:S01]  /*74b0*/  MUFU.RCP R197, R197 ;  /* 0x000000c500c57308 */ /* 0x000ea20000001000 */
[----:B------:R-:W-:Y:S01]  /*74c0*/  FSEL R120, R7, R120, P1 ;  /* 0x0000007807787208 */ /* 0x000fe20000800000 */
[----:B------:R-:W-:Y:S01]  /*74d0*/  FMUL R7, R100, 0.25 ;  /* 0x3e80000064077820 */ /* 0x000fe20000400000 */
[----:B------:R-:W-:Y:S01]  /*74e0*/  FSEL R93, R6, R93, P1 ;  /* 0x0000005d065d7208 */ /* 0x000fe20000800000 */
[----:B------:R-:W-:Y:S01]  /*74f0*/  @!P6 FMUL R30, R30, 16777216 ;  /* 0x4b8000001e1ee820 */ /* 0x000fe20000400000 */
[----:B------:R-:W-:Y:S01]  /*7500*/  LOP3.LUT R14, R14, 0xff800000, RZ, 0xc0, !PT ;  /* 0xff8000000e0e7812 */ /* 0x000fe200078ec0ff */
[----:B------:R-:W-:Y:S01]  /*7510*/  @!P4 FMUL R29, R29, 16777216 ;  /* 0x4b8000001d1dc820 */ /* 0x000fe20000400000 */
[----:B------:R-:W-:Y:S01]  /*7520*/  LOP3.LUT R12, R12, 0xff800000, RZ, 0xc0, !PT ;  /* 0xff8000000c0c7812 */ /* 0x000fe200078ec0ff */
[----:B------:R-:W3:Y:S01]  /*7530*/  MUFU.RCP R198, R198 ;  /* 0x000000c600c67308 */ /* 0x000ee20000001000 */
[----:B------:R-:W-:Y:S01]  /*7540*/  I2FP.F32.S32 R4, R17 ;  /* 0x0000001100047245 */ /* 0x000fe20000201400 */
[----:B------:R-:W-:Y:S01]  /*7550*/  @!P4 FMUL R28, R28, 16777216 ;  /* 0x4b8000001c1cc820 */ /* 0x000fe20000400000 */
[----:B------:R-:W-:Y:S01]  /*7560*/  @!P3 FMUL R95, R95, 16777216 ;  /* 0x4b8000005f5fb820 */ /* 0x000fe20000400000 */
[----:B------:R-:W-:Y:S01]  /*7570*/  @!P3 FMUL R94, R94, 16777216 ;  /* 0x4b8000005e5eb820 */ /* 0x000fe20000400000 */
[----:B------:R-:W-:Y:S01]  /*7580*/  @!P2 FMUL R93, R93, 16777216 ;  /* 0x4b8000005d5da820 */ /* 0x000fe20000400000 */
[----:B------:R-:W-:Y:S01]  /*7590*/  @!P2 FMUL R92, R92, 16777216 ;  /* 0x4b8000005c5ca820 */ /* 0x000fe20000400000 */
[----:B------:R-:W-:Y:S01]  /*75a0*/  FSEL R100, R7, R100, P1 ;  /* 0x0000006407647208 */ /* 0x000fe20000800000 */
[----:B------:R-:W4:Y:S01]  /*75b0*/  MUFU.RCP R199, R199 ;  /* 0x000000c700c77308 */ /* 0x000f220000001000 */
[----:B------:R-:W-:Y:S01]  /*75c0*/  I2FP.F32.S32 R5, R13 ;  /* 0x0000000d00057245 */ /* 0x000fe20000201400 */
[----:B------:R-:W-:Y:S01]  /*75d0*/  @!P4 FMUL R45, R45, 16777216 ;  /* 0x4b8000002d2dc820 */ /* 0x000fe20000400000 */
[----:B------:R-:W-:Y:S01]  /*75e0*/  I2FP.F32.S32 R6, R14 ;  /* 0x0000000e00067245 */ /* 0x000fe20000201400 */
[----:B------:R-:W-:Y:S01]  /*75f0*/  @!P4 FMUL R44, R44, 16777216 ;  /* 0x4b8000002c2cc820 */ /* 0x000fe20000400000 */
[----:B------:R-:W-:Y:S01]  /*7600*/  I2FP.F32.S32 R7, R12 ;  /* 0x0000000c00077245 */ /* 0x000fe20000201400 */
[----:B------:R-:W-:Y:S01]  /*7610*/  @!P4 FMUL R37, R37, 16777216 ;  /* 0x4b8000002525c820 */ /* 0x000fe20000400000 */
[----:B------:R-:W-:Y:S01]  /*7620*/  @!P4 FMUL R36, R36, 16777216 ;  /* 0x4b8000002424c820 */ /* 0x000fe20000400000 */
[----:B------:R-:W-:Y:S01]  /*7630*/  @!P3 FMUL R127, R127, 16777216 ;  /* 0x4b8000007f7fb820 */ /* 0x000fe20000400000 */
[----:B------:R-:W-:Y:S01]  /*7640*/  @!P6 FMUL R27, R27, 16777216 ;  /* 0x4b8000001b1be820 */ /* 0x000fe20000400000 */
[----:B------:R-:W-:Y:S01]  /*7650*/  @!P6 FMUL R26, R26, 16777216 ;  /* 0x4b8000001a1ae820 */ /* 0x000fe20000400000 */
[C---:B0-----:R-:W-:Y:S01]  /*7660*/  FMUL R31, R196.reuse, R31 ;  /* 0x0000001fc41f7220 */ /* 0x041fe20000400000 */
[----:B------:R-:W-:Y:S01]  /*7670*/  FMUL R30, R196, R30 ;  /* 0x0000001ec41e7220 */ /* 0x000fe20000400000 */
[----:B------:R-:W-:Y:S01]  /*7680*/  @!P4 FMUL R25, R25, 16777216 ;  /* 0x4b8000001919c820 */ /* 0x000fe20000400000 */
[----:B------:R-:W-:Y:S01]  /*7690*/  @!P4 FMUL R24, R24, 16777216 ;  /* 0x4b8000001818c820 */ /* 0x000fe20000400000 */
[C---:B--2---:R-:W-:Y:S01]  /*76a0*/  FMUL R16, R197.reuse, R29 ;  /* 0x0000001dc5107220 */ /* 0x044fe20000400000 */
[----:B------:R-:W-:Y:S01]  /*76b0*/  FMUL R21, R197, R28 ;  /* 0x0000001cc5157220 */ /* 0x000fe20000400000 */
[----:B------:R-:W-:Y:S01]  /*76c0*/  @!P3 FMUL R91, R91, 16777216 ;  /* 0x4b8000005b5bb820 */ /* 0x000fe20000400000 */
[----:B------:R-:W-:Y:S01]  /*76d0*/  @!P3 FMUL R90, R90, 16777216 ;  /* 0x4b8000005a5ab820 */ /* 0x000fe20000400000 */
[C---:B---3--:R-:W-:Y:S01]  /*76e0*/  FMUL R95, R198.reuse, R95 ;  /* 0x0000005fc65f7220 */ /* 0x048fe20000400000 */
[----:B------:R-:W-:Y:S01]  /*76f0*/  FMUL R94, R198, R94 ;  /* 0x0000005ec65e7220 */ /* 0x000fe20000400000 */
[----:B------:R-:W-:Y:S01]  /*7700*/  @!P2 FMUL R89, R89, 16777216 ;  /* 0x4b8000005959a820 */ /* 0x000fe20000400000 */
[----:B------:R-:W-:Y:S01]  /*7710*/  @!P2 FMUL R88, R88, 16777216 ;  /* 0x4b8000005858a820 */ /* 0x000fe20000400000 */
[C---:B----4-:R-:W-:Y:S01]  /*7720*/  FMUL R93, R199.reuse, R93 ;  /* 0x0000005dc75d7220 */ /* 0x050fe20000400000 */
[----:B------:R-:W-:Y:S01]  /*7730*/  FMUL R92, R199, R92 ;  /* 0x0000005cc75c7220 */ /* 0x000fe20000400000 */
[----:B------:R-:W-:Y:S01]  /*7740*/  FFMA.FTZ R175, R4, 1.1920928955078125e-07, R175 ;  /* 0x3400000004af7823 */ /* 0x000fe200000100af */
[----:B------:R-:W-:Y:S01]  /*7750*/  FFMA.FTZ R176, R5, 1.1920928955078125e-07, R176 ;  /* 0x3400000005b07823 */ /* 0x000fe200000100b0 */
[----:B------:R-:W-:Y:S01]  /*7760*/  FFMA.FTZ R167, R6, 1.1920928955078125e-07, R167 ;  /* 0x3400000006a77823 */ /* 0x000fe200000100a7 */
[----:B------:R-:W-:Y:S01]  /*7770*/  FMUL R4, R197, R45 ;  /* 0x0000002dc5047220 */ /* 0x000fe20000400000 */
[----:B------:R-:W-:Y:S01]  /*7780*/  FFMA.FTZ R174, R7, 1.1920928955078125e-07, R174 ;  /* 0x3400000007ae7823 */ /* 0x000fe200000100ae */
[C---:B------:R-:W-:Y:S01]  /*7790*/  FMUL R5, R197.reuse, R44 ;  /* 0x0000002cc5057220 */ /* 0x040fe20000400000 */
[C---:B------:R-:W-:Y:S01]  /*77a0*/  FMUL R6, R197.reuse, R37 ;  /* 0x00000025c5067220 */ /* 0x040fe20000400000 */
[C---:B------:R-:W-:Y:S01]  /*77b0*/  FMUL R19, R197.reuse, R36 ;  /* 0x00000024c5137220 */ /* 0x040fe20000400000 */
[----:B------:R-:W-:Y:S01]  /*77c0*/  FMUL R45, R198, R127 ;  /* 0x0000007fc62d7220 */ /* 0x000fe20000400000 */
        /* <DEDUP_REMOVED lines=8> */
[----:B------:R-:W-:Y:S01]  /*7850*/  F2FP.SATFINITE.E4M3.F32.PACK_AB_MERGE_C R92, R93, R92, RZ ;  /* 0x0000005c5d5c723e */ /* 0x000fe200048070ff */
[----:B------:R-:W-:Y:S01]  /*7860*/  IMAD.IADD R17, R10, 0x1, -R17 ;  /* 0x000000010a117824 */ /* 0x000fe200078e0a11 */
[----:B------:R-:W-:Y:S01]  /*7870*/  F2FP.SATFINITE.E4M3.F32.PACK_AB_MERGE_C R94, R95, R94, RZ ;  /* 0x0000005e5f5e723e */ /* 0x000fe200048070ff */
[----:B------:R-:W-:Y:S01]  /*7880*/  IMAD.IADD R12, R9, 0x1, -R12 ;  /* 0x00000001090c7824 */ /* 0x000fe200078e0a0c */
[----:B------:R-:W-:Y:S01]  /*7890*/  F2FP.SATFINITE.E4M3.F32.PACK_AB_MERGE_C R16, R16, R21, RZ ;  /* 0x000000151010723e */ /* 0x000fe200048070ff */
[----:B------:R-:W-:Y:S01]  /*78a0*/  FADD R17, R17, -1 ;  /* 0xbf80000011117421 */ /* 0x000fe20000000000 */
[----:B------:R-:W-:Y:S01]  /*78b0*/  F2FP.SATFINITE.E4M3.F32.PACK_AB_MERGE_C R30, R31, R30, RZ ;  /* 0x0000001e1f1e723e */ /* 0x000fe200048070ff */
[----:B------:R-:W-:Y:S01]  /*78c0*/  IMAD.IADD R13, R8, 0x1, -R13 ;  /* 0x00000001080d7824 */ /* 0x000fe200078e0a0d */
[----:B------:R-:W-:Y:S01]  /*78d0*/  F2FP.SATFINITE.E4M3.F32.PACK_AB_MERGE_C R19, R6, R19, RZ ;  /* 0x000000130613723e */ /* 0x000fe200048070ff */
[----:B------:R-:W-:Y:S01]  /*78e0*/  IMAD.IADD R14, R3, 0x1, -R14 ;  /* 0x00000001030e7824 */ /* 0x000fe200078e0a0e */
[----:B------:R-:W-:Y:S01]  /*78f0*/  F2FP.SATFINITE.E4M3.F32.PACK_AB_MERGE_C R20, R4, R5, RZ ;  /* 0x000000050414723e */ /* 0x000fe200048070ff */
[----:B------:R-:W-:Y:S01]  /*7900*/  FADD R12, R12, -1 ;  /* 0xbf8000000c0c7421 */ /* 0x000fe20000000000 */
[----:B------:R-:W-:Y:S01]  /*7910*/  F2FP.SATFINITE.E4M3.F32.PACK_AB_MERGE_C R4, R89, R88, R92 ;  /* 0x000000585904723e */ /* 0x000fe2000480705c */
[----:B------:R-:W-:Y:S01]  /*7920*/  FADD R13, R13, -1 ;  /* 0xbf8000000d0d7421 */ /* 0x000fe20000000000 */
[----:B------:R-:W-:Y:S01]  /*7930*/  F2FP.SATFINITE.E4M3.F32.PACK_AB_MERGE_C R5, R18, R127, R94 ;  /* 0x0000007f1205723e */ /* 0x000fe2000480705e */
[----:B------:R-:W-:Y:S01]  /*7940*/  FADD R14, R14, -1 ;  /* 0xbf8000000e0e7421 */ /* 0x000fe20000000000 */
[----:B------:R-:W-:Y:S01]  /*7950*/  F2FP.SATFINITE.E4M3.F32.PACK_AB_MERGE_C R6, R25, R24, R16 ;  /* 0x000000181906723e */ /* 0x000fe20004807010 */
[----:B------:R-:W-:Y:S01]  /*7960*/  IMAD.MOV.U32 R16, RZ, RZ, 0x3dc6b27f ;  /* 0x3dc6b27fff107424 */ /* 0x000fe200078e00ff */
[----:B------:R-:W-:Y:S01]  /*7970*/  F2FP.SATFINITE.E4M3.F32.PACK_AB_MERGE_C R7, R7, R26, R30 ;  /* 0x0000001a0707723e */ /* 0x000fe2000480701e */
[----:B------:R-:W-:Y:S01]  /*7980*/  @!P4 FMUL R33, R33, 16777216 ;  /* 0x4b8000002121c820 */ /* 0x000fe20000400000 */
[----:B------:R-:W-:Y:S01]  /*7990*/  @!P4 FMUL R32, R32, 16777216 ;  /* 0x4b8000002020c820 */ /* 0x000fe20000400000 */
[----:B------:R-:W-:Y:S01]  /*79a0*/  LOP3.LUT R177, R232, 0xff, RZ, 0xc0, !PT ;  /* 0x000000ffe8b17812 */ /* 0x000fe200078ec0ff */
[----:B------:R-:W-:Y:S01]  /*79b0*/  @!P6 FMUL R39, R39, 16777216 ;  /* 0x4b8000002727e820 */ /* 0x000fe20000400000 */
[----:B------:R0:W-:Y:S01]  /*79c0*/  STSM.16.M88.4 [R2], R4 ;  /* 0x0000000402007844 */ /* 0x0001e20000000200 */
[C---:B------:R-:W-:Y:S01]  /*79d0*/  FMUL R33, R197.reuse, R33 ;  /* 0x00000021c5217220 */ /* 0x040fe20000400000 */
[----:B------:R-:W-:Y:S01]  /*79e0*/  FMUL R32, R197, R32 ;  /* 0x00000020c5207220 */ /* 0x000fe20000400000 */
[----:B------:R-:W-:Y:S01]  /*79f0*/  LEA R177, R177, UR17, 0x4 ;  /* 0x00000011b1b17c11 */ /* 0x000fe2000f8e20ff */
[----:B------:R-:W-:Y:S01]  /*7a00*/  BAR.SYNC.DEFER_BLOCKING 0x0 ;  /* 0x0000000000007b1d */ /* 0x000fe20000010000 */
[----:B------:R-:W-:Y:S01]  /*7a10*/  ISETP.GE.U32.AND P0, PT, R8, 0x7f800000, PT ;  /* 0x7f8000000800780c */ /* 0x000fe20003f06070 */
[----:B------:R-:W-:Y:S01]  /*7a20*/  @!P6 FMUL R38, R38, 16777216 ;  /* 0x4b8000002626e820 */ /* 0x000fe20000400000 */
[----:B------:R-:W-:Y:S01]  /*7a30*/  ISETP.GE.U32.AND P1, PT, R10, 0x7f800000, PT ;  /* 0x7f8000000a00780c */ /* 0x000fe20003f26070 */
[----:B------:R-:W-:Y:S01]  /*7a40*/  @!P3 FMUL R103, R103, 16777216 ;  /* 0x4b8000006767b820 */ /* 0x000fe20000400000 */
[----:B------:R-:W-:Y:S01]  /*7a50*/  ISETP.GE.U32.AND P5, PT, R9, 0x7f800000, PT ;  /* 0x7f8000000900780c */ /* 0x000fe20003fa6070 */
[----:B------:R-:W-:Y:S01]  /*7a60*/  @!P3 FMUL R102, R102, 16777216 ;  /* 0x4b8000006666b820 */ /* 0x000fe20000400000 */
[----:B------:R-:W-:Y:S01]  /*7a70*/  @!P2 FMUL R101, R101, 16777216 ;  /* 0x4b8000006565a820 */ /* 0x000fe20000400000 */
[----:B------:R-:W-:Y:S01]  /*7a80*/  @!P2 FMUL R100, R100, 16777216 ;  /* 0x4b8000006464a820 */ /* 0x000fe20000400000 */
[----:B------:R-:W-:Y:S01]  /*7a90*/  @!P6 FMUL R35, R35, 16777216 ;  /* 0x4b8000002323e820 */ /* 0x000fe20000400000 */
[----:B------:R-:W-:Y:S01]  /*7aa0*/  @!P6 FMUL R34, R34, 16777216 ;  /* 0x4b8000002222e820 */ /* 0x000fe20000400000 */
[----:B------:R-:W-:Y:S01]  /*7ab0*/  FMUL R39, R196, R39 ;  /* 0x00000027c4277220 */ /* 0x000fe20000400000 */
[-C--:B0-----:R-:W-:Y:S01]  /*7ac0*/  FFMA.FTZ R6, R17, R16.reuse, -0.16845393180847167969 ;  /* 0xbe2c7f3011067423 */ /* 0x081fe20000010010 */
[-C--:B------:R-:W-:Y:S01]  /*7ad0*/  FFMA.FTZ R5, R12, R16.reuse, -0.16845393180847167969 ;  /* 0xbe2c7f300c057423 */ /* 0x080fe20000010010 */
[-C--:B------:R-:W-:Y:S01]  /*7ae0*/  FFMA.FTZ R4, R13, R16.reuse, -0.16845393180847167969 ;  /* 0xbe2c7f300d047423 */ /* 0x080fe20000010010 */
[----:B------:R-:W-:Y:S01]  /*7af0*/  FFMA.FTZ R7, R14, R16, -0.16845393180847167969 ;  /* 0xbe2c7f300e077423 */ /* 0x000fe20000010010 */
[----:B------:R-:W-:Y:S01]  /*7b00*/  FFMA.FTZ R6, R17, R6, 0.1716887056827545166 ;  /* 0x3e2fcf2a11067423 */ /* 0x000fe20000010006 */
[----:B------:R-:W-:Y:S01]  /*7b10*/  FFMA.FTZ R5, R12, R5, 0.1716887056827545166 ;  /* 0x3e2fcf2a0c057423 */ /* 0x000fe20000010005 */
[----:B------:R-:W-:Y:S01]  /*7b20*/  FFMA.FTZ R4, R13, R4, 0.1716887056827545166 ;  /* 0x3e2fcf2a0d047423 */ /* 0x000fe20000010004 */
[----:B------:R-:W-:Y:S01]  /*7b30*/  FFMA.FTZ R7, R14, R7, 0.1716887056827545166 ;  /* 0x3e2fcf2a0e077423 */ /* 0x000fe20000010007 */
[----:B------:R-:W-:Y:S01]  /*7b40*/  FFMA.FTZ R6, R17, R6, -0.17900948226451873779 ;  /* 0xbe374e4311067423 */ /* 0x000fe20000010006 */
[----:B------:R-:W-:Y:S01]  /*7b50*/  FFMA.FTZ R5, R12, R5, -0.17900948226451873779 ;  /* 0xbe374e430c057423 */ /* 0x000fe20000010005 */
[----:B------:R-:W-:Y:S01]  /*7b60*/  FFMA.FTZ R4, R13, R4, -0.17900948226451873779 ;  /* 0xbe374e430d047423 */ /* 0x000fe20000010004 */
[----:B------:R-:W-:Y:S01]  /*7b70*/  FFMA.FTZ R7, R14, R7, -0.17900948226451873779 ;  /* 0xbe374e430e077423 */ /* 0x000fe20000010007 */
[----:B------:R-:W-:Y:S01]  /*7b80*/  FFMA.FTZ R6, R17, R6, 0.20512372255325317383 ;  /* 0x3e520bf411067423 */ /* 0x000fe20000010006 */
[----:B------:R-:W-:Y:S01]  /*7b90*/  FFMA.FTZ R5, R12, R5, 0.20512372255325317383 ;  /* 0x3e520bf40c057423 */ /* 0x000fe20000010005 */
[----:B------:R-:W-:Y:S01]  /*7ba0*/  FFMA.FTZ R4, R13, R4, 0.20512372255325317383 ;  /* 0x3e520bf40d047423 */ /* 0x000fe20000010004 */
[----:B------:R-:W-:Y:S01]  /*7bb0*/  FFMA.FTZ R7, R14, R7, 0.20512372255325317383 ;  /* 0x3e520bf40e077423 */ /* 0x000fe20000010007 */
[----:B------:R-:W-:Y:S01]  /*7bc0*/  FFMA.FTZ R6, R17, R6, -0.24046532809734344482 ;  /* 0xbe763c8b11067423 */ /* 0x000fe20000010006 */
[----:B------:R-:W-:Y:S01]  /*7bd0*/  FFMA.FTZ R5, R12, R5, -0.24046532809734344482 ;  /* 0xbe763c8b0c057423 */ /* 0x000fe20000010005 */
[----:B------:R-:W-:Y:S01]  /*7be0*/  FFMA.FTZ R4, R13, R4, -0.24046532809734344482 ;  /* 0xbe763c8b0d047423 */ /* 0x000fe20000010004 */
[----:B------:R-:W-:Y:S01]  /*7bf0*/  FFMA.FTZ R7, R14, R7, -0.24046532809734344482 ;  /* 0xbe763c8b0e077423 */ /* 0x000fe20000010007 */
[----:B------:R-:W-:Y:S01]  /*7c00*/  FFMA.FTZ R6, R17, R6, 0.28857114911079406738 ;  /* 0x3e93bf9911067423 */ /* 0x000fe20000010006 */
[----:B------:R-:W-:Y:S01]  /*7c10*/  FFMA.FTZ R5, R12, R5, 0.28857114911079406738 ;  /* 0x3e93bf990c057423 */ /* 0x000fe20000010005 */
[----:B------:R-:W-:Y:S01]  /*7c20*/  FFMA.FTZ R4, R13, R4, 0.28857114911079406738 ;  /* 0x3e93bf990d047423 */ /* 0x000fe20000010004 */
[----:B------:R-:W-:Y:S01]  /*7c30*/  FFMA.FTZ R7, R14, R7, 0.28857114911079406738 ;  /* 0x3e93bf990e077423 */ /* 0x000fe20000010007 */
[----:B------:R-:W-:Y:S01]  /*7c40*/  FFMA.FTZ R6, R17, R6, -0.36067417263984680176 ;  /* 0xbeb8aa4911067423 */ /* 0x000fe20000010006 */
[----:B------:R-:W-:Y:S01]  /*7c50*/  FFMA.FTZ R5, R12, R5, -0.36067417263984680176 ;  /* 0xbeb8aa490c057423 */ /* 0x000fe20000010005 */
[----:B------:R-:W-:Y:S01]  /*7c60*/  FFMA.FTZ R4, R13, R4, -0.36067417263984680176 ;  /* 0xbeb8aa490d047423 */ /* 0x000fe20000010004 */
[----:B------:R-:W-:Y:S01]  /*7c70*/  FFMA.FTZ R7, R14, R7, -0.36067417263984680176 ;  /* 0xbeb8aa490e077423 */ /* 0x000fe20000010007 */
[----:B------:R-:W-:Y:S01]  /*7c80*/  FFMA.FTZ R6, R17, R6, 0.48089820146560668945 ;  /* 0x3ef6384a11067423 */ /* 0x000fe20000010006 */
[----:B------:R-:W-:Y:S01]  /*7c90*/  FFMA.FTZ R5, R12, R5, 0.48089820146560668945 ;  /* 0x3ef6384a0c057423 */ /* 0x000fe20000010005 */
[----:B------:R-:W-:Y:S01]  /*7ca0*/  FFMA.FTZ R4, R13, R4, 0.48089820146560668945 ;  /* 0x3ef6384a0d047423 */ /* 0x000fe20000010004 */
[----:B------:R-:W-:Y:S01]  /*7cb0*/  FFMA.FTZ R7, R14, R7, 0.48089820146560668945 ;  /* 0x3ef6384a0e077423 */ /* 0x000fe20000010007 */
[----:B------:R-:W-:Y:S01]  /*7cc0*/  FFMA.FTZ R6, R17, R6, -0.72134751081466674805 ;  /* 0xbf38aa3b11067423 */ /* 0x000fe20000010006 */
[----:B------:R-:W-:Y:S01]  /*7cd0*/  FFMA.FTZ R5, R12, R5, -0.72134751081466674805 ;  /* 0xbf38aa3b0c057423 */ /* 0x000fe20000010005 */
[----:B------:R-:W-:Y:S01]  /*7ce0*/  FFMA.FTZ R4, R13, R4, -0.72134751081466674805 ;  /* 0xbf38aa3b0d047423 */ /* 0x000fe20000010004 */
[----:B------:R-:W-:Y:S01]  /*7cf0*/  FFMA.FTZ R7, R14, R7, -0.72134751081466674805 ;  /* 0xbf38aa3b0e077423 */ /* 0x000fe20000010007 */
[----:B------:R-:W-:Y:S01]  /*7d00*/  FMUL R6, R17, R6 ;  /* 0x0000000611067220 */ /* 0x000fe20000400000 */
[----:B------:R-:W-:Y:S01]  /*7d10*/  FMUL R5, R12, R5 ;  /* 0x000000050c057220 */ /* 0x000fe20000400000 */
[----:B------:R-:W-:Y:S01]  /*7d20*/  FMUL R4, R13, R4 ;  /* 0x000000040d047220 */ /* 0x000fe20000400000 */
[----:B------:R-:W-:Y:S01]  /*7d30*/  FMUL R7, R14, R7 ;  /* 0x000000070e077220 */ /* 0x000fe20000400000 */
[----:B------:R-:W-:Y:S01]  /*7d40*/  FMUL R6, R17, R6 ;  /* 0x0000000611067220 */ /* 0x000fe20000400000 */
[----:B------:R-:W-:Y:S01]  /*7d50*/  FMUL R5, R12, R5 ;  /* 0x000000050c057220 */ /* 0x000fe20000400000 */
[----:B------:R-:W-:Y:S01]  /*7d60*/  FMUL R4, R13, R4 ;  /* 0x000000040d047220 */ /* 0x000fe20000400000 */
[----:B------:R-:W-:Y:S01]  /*7d70*/  FMUL R7, R14, R7 ;  /* 0x000000070e077220 */ /* 0x000fe20000400000 */
[----:B------:R-:W-:Y:S01]  /*7d80*/  FFMA.FTZ R6, R17, 1.4426950216293334961, R6 ;  /* 0x3fb8aa3b11067823 */ /* 0x000fe20000010006 */
[----:B------:R-:W-:Y:S01]  /*7d90*/  FFMA.FTZ R5, R12, 1.4426950216293334961, R5 ;  /* 0x3fb8aa3b0c057823 */ /* 0x000fe20000010005 */
[----:B------:R-:W-:Y:S01]  /*7da0*/  FMUL R38, R196, R38 ;  /* 0x00000026c4267220 */ /* 0x000fe20000400000 */
[----:B------:R-:W-:Y:S01]  /*7db0*/  @!P3 FMUL R99, R99, 16777216 ;  /* 0x4b8000006363b820 */ /* 0x000fe20000400000 */
[----:B------:R-:W-:Y:S01]  /*7dc0*/  FADD R175, R175, R6 ;  /* 0x00000006afaf7221 */ /* 0x000fe20000000000 */
[----:B------:R-:W-:Y:S01]  /*7dd0*/  F2FP.SATFINITE.E4M3.F32.PACK_AB_MERGE_C R6, R33, R32, R19 ;  /* 0x000000202106723e */ /* 0x000fe20004807013 */
[----:B------:R-:W-:Y:S01]  /*7de0*/  @!P3 FMUL R98, R98, 16777216 ;  /* 0x4b8000006262b820 */ /* 0x000fe20000400000 */
[----:B------:R-:W-:Y:S01]  /*7df0*/  LDS.128 R16, [R177] ;  /* 0x00000000b1107984 */ /* 0x000fe20000000c00 */
[C---:B------:R-:W-:Y:S01]  /*7e00*/  FMUL R103, R198.reuse, R103 ;  /* 0x00000067c6677220 */ /* 0x040fe20000400000 */
[----:B------:R-:W-:Y:S01]  /*7e10*/  FMUL R102, R198, R102 ;  /* 0x00000066c6667220 */ /* 0x000fe20000400000 */
[----:B------:R-:W-:Y:S01]  /*7e20*/  @!P2 FMUL R97, R97, 16777216 ;  /* 0x4b8000006161a820 */ /* 0x000fe20000400000 */
[----:B------:R-:W-:Y:S01]  /*7e30*/  @!P2 FMUL R96, R96, 16777216 ;  /* 0x4b8000006060a820 */ /* 0x000fe20000400000 */
[C---:B------:R-:W-:Y:S01]  /*7e40*/  FMUL R101, R199.reuse, R101 ;  /* 0x00000065c7657220 */ /* 0x040fe20000400000 */
[----:B------:R-:W-:Y:S01]  /*7e50*/  FMUL R100, R199, R100 ;  /* 0x00000064c7647220 */ /* 0x000fe20000400000 */
[----:B------:R-:W-:Y:S01]  /*7e60*/  FFMA.FTZ R13, R13, 1.4426950216293334961, R4 ;  /* 0x3fb8aa3b0d0d7823 */ /* 0x000fe20000010004 */
[----:B------:R-:W-:Y:S01]  /*7e70*/  FFMA.FTZ R14, R14, 1.4426950216293334961, R7 ;  /* 0x3fb8aa3b0e0e7823 */ /* 0x000fe20000010007 */
[----:B------:R-:W-:Y:S01]  /*7e80*/  FADD R174, R174, R5 ;  /* 0x00000005aeae7221 */ /* 0x000fe20000000000 */
[C---:B------:R-:W-:Y:S01]  /*7e90*/  FMUL R35, R196.reuse, R35 ;  /* 0x00000023c4237220 */ /* 0x040fe20000400000 */
[----:B------:R-:W-:Y:S01]  /*7ea0*/  FMUL R34, R196, R34 ;  /* 0x00000022c4227220 */ /* 0x000fe20000400000 */
[C---:B------:R-:W-:Y:S01]  /*7eb0*/  FMUL R99, R198.reuse, R99 ;  /* 0x00000063c6637220 */ /* 0x040fe20000400000 */
[----:B------:R-:W-:Y:S01]  /*7ec0*/  FMUL R98, R198, R98 ;  /* 0x00000062c6627220 */ /* 0x000fe20000400000 */
[C---:B------:R-:W-:Y:S01]  /*7ed0*/  FMUL R97, R199.reuse, R97 ;  /* 0x00000061c7617220 */ /* 0x040fe20000400000 */
[----:B------:R-:W-:Y:S01]  /*7ee0*/  FMUL R96, R199, R96 ;  /* 0x00000060c7607220 */ /* 0x000fe20000400000 */
[----:B------:R-:W-:Y:S01]  /*7ef0*/  @P0 IMAD.MOV.U32 R5, RZ, RZ, 0x7f800000 ;  /* 0x7f800000ff050424 */ /* 0x000fe200078e00ff */
[----:B------:R-:W-:Y:S01]  /*7f00*/  F2FP.SATFINITE.E4M3.F32.PACK_AB_MERGE_C R100, R101, R100, RZ ;  /* 0x000000646564723e */ /* 0x000fe200048070ff */
[----:B------:R-:W-:Y:S01]  /*7f10*/  @P1 IMAD.MOV.U32 R7, RZ, RZ, 0x7f800000 ;  /* 0x7f800000ff071424 */ /* 0x000fe200078e00ff */
[----:B------:R-:W-:Y:S01]  /*7f20*/  F2FP.SATFINITE.E4M3.F32.PACK_AB_MERGE_C R102, R103, R102, RZ ;  /* 0x000000666766723e */ /* 0x000fe200048070ff */
[----:B------:R-:W-:Y:S01]  /*7f30*/  @P5 IMAD.MOV.U32 R4, RZ, RZ, 0x7f800000 ;  /* 0x7f800000ff045424 */ /* 0x000fe200078e00ff */
[----:B------:R-:W-:Y:S01]  /*7f40*/  F2FP.SATFINITE.E4M3.F32.PACK_AB_MERGE_C R38, R39, R38, RZ ;  /* 0x000000262726723e */ /* 0x000fe200048070ff */
[----:B------:R-:W-:Y:S01]  /*7f50*/  FADD R176, R176, R13 ;  /* 0x0000000db0b07221 */ /* 0x000fe20000000000 */
[----:B------:R-:W-:Y:S01]  /*7f60*/  @P0 FFMA.FTZ R176, R8, R5, +INF ;  /* 0x7f80000008b00423 */ /* 0x000fe20000010005 */
[----:B------:R-:W-:Y:S01]  /*7f70*/  @P1 FFMA.FTZ R175, R10, R7, +INF ;  /* 0x7f8000000aaf1423 */ /* 0x000fe20000010007 */
[----:B------:R-:W-:Y:S01]  /*7f80*/  @P5 FFMA.FTZ R174, R9, R4, +INF ;  /* 0x7f80000009ae5423 */ /* 0x000fe20000010004 */
[----:B------:R-:W-:Y:S01]  /*7f90*/  F2FP.SATFINITE.E4M3.F32.PACK_AB_MERGE_C R4, R97, R96, R100 ;  /* 0x000000606104723e */ /* 0x000fe20004807064 */
[----:B------:R-:W-:Y:S01]  /*7fa0*/  @!P2 FMUL R141, R141, 16777216 ;  /* 0x4b8000008d8da820 */ /* 0x000fe20000400000 */
[----:B------:R-:W-:Y:S01]  /*7fb0*/  F2FP.SATFINITE.E4M3.F32.PACK_AB_MERGE_C R5, R99, R98, R102 ;  /* 0x000000626305723e */ /* 0x000fe20004807066 */
[----:B------:R-:W-:Y:S01]  /*7fc0*/  @!P2 FMUL R140, R140, 16777216 ;  /* 0x4b8000008c8ca820 */ /* 0x000fe20000400000 */
[----:B------:R-:W-:Y:S01]  /*7fd0*/  F2FP.SATFINITE.E4M3.F32.PACK_AB_MERGE_C R7, R35, R34, R38 ;  /* 0x000000222307723e */ /* 0x000fe20004807026 */
[----:B------:R-:W-:Y:S01]  /*7fe0*/  BAR.SYNC.DEFER_BLOCKING 0x0 ;  /* 0x0000000000007b1d */ /* 0x000fe20000010000 */
[C---:B------:R-:W-:Y:S01]  /*7ff0*/  FMUL R28, R199.reuse, R141 ;  /* 0x0000008dc71c7220 */ /* 0x040fe20000400000 */
[----:B------:R-:W-:Y:S01]  /*8000*/  FMUL R27, R199, R140 ;  /* 0x0000008cc71b7220 */ /* 0x000fe20000400000 */
[----:B------:R-:W-:Y:S01]  /*8010*/  @!P4 FMUL R85, R85, 16777216 ;  /* 0x4b8000005555c820 */ /* 0x000fe20000400000 */
[----:B------:R-:W-:Y:S01]  /*8020*/  @!P4 FMUL R84, R84, 16777216 ;  /* 0x4b8000005454c820 */ /* 0x000fe20000400000 */
[----:B------:R-:W-:Y:S01]  /*8030*/  @!P4 FMUL R81, R81, 16777216 ;  /* 0x4b8000005151c820 */ /* 0x000fe20000400000 */
[----:B------:R-:W-:Y:S01]  /*8040*/  @!P4 FMUL R80, R80, 16777216 ;  /* 0x4b8000005050c820 */ /* 0x000fe20000400000 */
[----:B------:R-:W-:Y:S01]  /*8050*/  F2FP.SATFINITE.E4M3.F32.PACK_AB_MERGE_C R28, R28, R27, RZ ;  /* 0x0000001b1c1c723e */ /* 0x000fe200048070ff */
[----:B------:R-:W-:Y:S01]  /*8060*/  @!P4 FMUL R77, R77, 16777216 ;  /* 0x4b8000004d4dc820 */ /* 0x000fe20000400000 */
        /* <DEDUP_REMOVED lines=15> */
[----:B------:R-:W-:Y:S01]  /*8160*/  STSM.16.M88.4 [R2], R4 ;  /* 0x0000000402007844 */ /* 0x000fe20000000200 */
[----:B------:R-:W-:Y:S01]  /*8170*/  @!P4 FMUL R41, R41, 16777216 ;  /* 0x4b8000002929c820 */ /* 0x000fe20000400000 */
[----:B------:R-:W-:Y:S01]  /*8180*/  @!P4 FMUL R40, R40, 16777216 ;  /* 0x4b8000002828c820 */ /* 0x000fe20000400000 */
[----:B------:R-:W-:Y:S01]  /*8190*/  ISETP.GE.U32.AND P4, PT, R3, 0x7f800000, PT ;  /* 0x7f8000000300780c */ /* 0x000fe20003f86070 */
[----:B------:R-:W-:Y:S01]  /*81a0*/  BAR.SYNC.DEFER_BLOCKING 0x0 ;  /* 0x0000000000007b1d */ /* 0x000fe20000010000 */
        /* <DEDUP_REMOVED lines=8> */
[C---:B------:R-:W-:Y:S01]  /*8230*/  FMUL R47, R196.reuse, R47 ;  /* 0x0000002fc42f7220 */ /* 0x040fe20000400000 */
[----:B------:R-:W-:Y:S01]  /*8240*/  FMUL R46, R196, R46 ;  /* 0x0000002ec42e7220 */ /* 0x000fe20000400000 */
        /* <DEDUP_REMOVED lines=10> */
[----:B------:R-:W-:Y:S01]  /*82f0*/  @!P3 FMUL R147, R147, 16777216 ;  /* 0x4b8000009393b820 */ /* 0x000fe20000400000 */
[----:B------:R-:W-:Y:S01]  /*8300*/  @!P3 FMUL R146, R146, 16777216 ;  /* 0x4b8000009292b820 */ /* 0x000fe20000400000 */
[----:B------:R-:W-:Y:S01]  /*8310*/  @!P3 FMUL R143, R143, 16777216 ;  /* 0x4b8000008f8fb820 */ /* 0x000fe20000400000 */
[----:B------:R-:W0:Y:S01]  /*8320*/  LDS.128 R24, [R177] ;  /* 0x00000000b1187984 */ /* 0x000e220000000c00 */
        /* <DEDUP_REMOVED lines=14> */
[----:B------:R-:W-:Y:S01]  /*8410*/  FSETP.NEU.AND P3, PT, R8, RZ, PT ;  /* 0x000000ff0800720b */ /* 0x000fe20003f6d000 */
        /* <DEDUP_REMOVED lines=10> */
[----:B------:R-:W-:Y:S01]  /*84c0*/  @!P2 FMUL R149, R149, 16777216 ;  /* 0x4b8000009595a820 */ /* 0x000fe20000400000 */
[----:B------:R-:W-:Y:S01]  /*84d0*/  F2FP.SATFINITE.E4M3.F32.PACK_AB_MERGE_C R110, R111, R110, RZ ;  /* 0x0000006e6f6e723e */ /* 0x000fe200048070ff */
        /* <DEDUP_REMOVED lines=18> */
[----:B------:R-:W-:Y:S01]  /*8600*/  FADD R167, R167, R14 ;  /* 0x0000000ea7a77221 */ /* 0x000fe20000000000 */
[----:B------:R-:W-:Y:S01]  /*8610*/  FSETP.NEU.AND P2, PT, R10, RZ, PT ;  /* 0x000000ff0a00720b */ /* 0x000fe20003f4d000 */
[----:B------:R-:W-:Y:S01]  /*8620*/  @P4 FFMA.FTZ R167, R3, R8, +INF ;  /* 0x7f80000003a74423 */ /* 0x000fe20000010008 */
[----:B------:R-:W-:Y:S01]  /*8630*/  FSETP.NEU.AND P1, PT, R9, RZ, PT ;  /* 0x000000ff0900720b */ /* 0x000fe20003f2d000 */
[----:B------:R-:W-:Y:S01]  /*8640*/  FMUL R36, R199, R149 ;  /* 0x00000095c7247220 */ /* 0x000fe20000400000 */
[----:B------:R-:W-:Y:S01]  /*8650*/  F2FP.SATFINITE.E4M3.F32.PACK_AB_MERGE_C R8, R105, R104, R108 ;  /* 0x000000686908723e */ /* 0x000fe2000480706c */
[----:B------:R-:W-:Y:S01]  /*8660*/  FMUL R23, R199, R148 ;  /* 0x00000094c7177220 */ /* 0x000fe20000400000 */
[----:B------:R-:W-:Y:S01]  /*8670*/  F2FP.SATFINITE.E4M3.F32.PACK_AB_MERGE_C R9, R107, R106, R110 ;  /* 0x0000006a6b09723e */ /* 0x000fe2000480706e */
[----:B------:R-:W-:Y:S01]  /*8680*/  @!P6 FMUL R55, R55, 16777216 ;  /* 0x4b8000003737e820 */ /* 0x000fe20000400000 */
[----:B------:R-:W-:Y:S01]  /*8690*/  F2FP.SATFINITE.E4M3.F32.PACK_AB_MERGE_C R10, R41, R40, R20 ;  /* 0x00000028290a723e */ /* 0x000fe20004807014 */
[----:B------:R-:W-:Y:S01]  /*86a0*/  @!P6 FMUL R54, R54, 16777216 ;  /* 0x4b8000003636e820 */ /* 0x000fe20000400000 */
[----:B------:R-:W-:Y:S01]  /*86b0*/  F2FP.SATFINITE.E4M3.F32.PACK_AB_MERGE_C R11, R11, R42, R46 ;  /* 0x0000002a0b0b723e */ /* 0x000fe2000480702e */
[----:B------:R-:W-:Y:S01]  /*86c0*/  BAR.SYNC.DEFER_BLOCKING 0x0 ;  /* 0x0000000000007b1d */ /* 0x000fe20000010000 */
[----:B------:R-:W-:Y:S01]  /*86d0*/  F2FP.SATFINITE.E4M3.F32.PACK_AB_MERGE_C R36, R36, R23, RZ ;  /* 0x000000172424723e */ /* 0x000fe200048070ff */
[----:B------:R-:W-:Y:S01]  /*86e0*/  @!P6 FMUL R51, R51, 16777216 ;  /* 0x4b8000003333e820 */ /* 0x000fe20000400000 */
[----:B------:R-:W-:Y:S01]  /*86f0*/  @!P6 FMUL R50, R50, 16777216 ;  /* 0x4b8000003232e820 */ /* 0x000fe20000400000 */
        /* <DEDUP_REMOVED lines=17> */
[----:B------:R-:W-:Y:S01]  /*8810*/  @!P6 FMUL R63, R63, 16777216 ;  /* 0x4b8000003f3fe820 */ /* 0x000fe20000400000 */
[----:B------:R-:W-:Y:S01]  /*8820*/  F2FP.SATFINITE.E4M3.F32.PACK_AB_MERGE_C R118, R119, R118, RZ ;  /* 0x000000767776723e */ /* 0x000fe200048070ff */
[----:B------:R-:W-:Y:S01]  /*8830*/  @!P6 FMUL R62, R62, 16777216 ;  /* 0x4b8000003e3ee820 */ /* 0x000fe20000400000 */
[----:B------:R-:W-:Y:S01]  /*8840*/  STSM.16.M88.4 [R2], R8 ;  /* 0x0000000802007844 */ /* 0x000fe20000000200 */
[----:B------:R-:W-:Y:S01]  /*8850*/  F2FP.SATFINITE.E4M3.F32.PACK_AB_MERGE_C R52, R53, R52, RZ ;  /* 0x000000343534723e */ /* 0x000fe200048070ff */
[----:B------:R-:W-:Y:S01]  /*8860*/  FMUL R43, R199, R125 ;  /* 0x0000007dc72b7220 */ /* 0x000fe20000400000 */
[----:B------:R-:W-:Y:S01]  /*8870*/  F2FP.SATFINITE.E4M3.F32.PACK_AB_MERGE_C R54, R55, R54, RZ ;  /* 0x000000363736723e */ /* 0x000fe200048070ff */
[----:B------:R-:W-:Y:S01]  /*8880*/  BAR.SYNC.DEFER_BLOCKING 0x0 ;  /* 0x0000000000007b1d */ /* 0x000fe20000010000 */
[----:B------:R-:W-:Y:S01]  /*8890*/  F2FP.SATFINITE.E4M3.F32.PACK_AB_MERGE_C R12, R113, R112, R116 ;  /* 0x00000070710c723e */ /* 0x000fe20004807074 */
[----:B------:R-:W-:Y:S01]  /*88a0*/  FMUL R124, R199, R124 ;  /* 0x0000007cc77c7220 */ /* 0x000fe20000400000 */
[----:B------:R-:W-:Y:S01]  /*88b0*/  F2FP.SATFINITE.E4M3.F32.PACK_AB_MERGE_C R13, R115, R114, R118 ;  /* 0x00000072730d723e */ /* 0x000fe20004807076 */
[----:B------:R-:W-:Y:S01]  /*88c0*/  FMUL R126, R198, R126 ;  /* 0x0000007ec67e7220 */ /* 0x000fe20000400000 */
[----:B------:R-:W-:Y:S01]  /*88d0*/  F2FP.SATFINITE.E4M3.F32.PACK_AB_MERGE_C R14, R49, R48, R52 ;  /* 0x00000030310e723e */ /* 0x000fe20004807034 */
[----:B------:R-:W-:Y:S01]  /*88e0*/  @!P6 FMUL R59, R59, 16777216 ;  /* 0x4b8000003b3be820 */ /* 0x000fe20000400000 */
[----:B------:R-:W-:Y:S01]  /*88f0*/  F2FP.SATFINITE.E4M3.F32.PACK_AB_MERGE_C R15, R15, R50, R54 ;  /* 0x000000320f0f723e */ /* 0x000fe20004807036 */
        /* <DEDUP_REMOVED lines=10> */
[C---:B------:R-:W-:Y:S01]  /*89a0*/  FMUL R59, R196.reuse, R59 ;  /* 0x0000003bc43b7220 */ /* 0x040fe20000400000 */
[----:B------:R-:W-:Y:S01]  /*89b0*/  FMUL R58, R196, R58 ;  /* 0x0000003ac43a7220 */ /* 0x000fe20000400000 */
[C---:B------:R-:W-:Y:S01]  /*89c0*/  FMUL R57, R197.reuse, R57 ;  /* 0x00000039c5397220 */ /* 0x040fe20000400000 */
[----:B------:R-:W-:Y:S01]  /*89d0*/  FMUL R56, R197, R56 ;  /* 0x00000038c5387220 */ /* 0x000fe20000400000 */
[----:B------:R-:W-:Y:S01]  /*89e0*/  F2FP.SATFINITE.E4M3.F32.PACK_AB_MERGE_C R45, R45, R126, RZ ;  /* 0x0000007e2d2d723e */ /* 0x000fe200048070ff */
[----:B------:R-:W-:Y:S01]  /*89f0*/  @!P6 FMUL R71, R71, 16777216 ;  /* 0x4b8000004747e820 */ /* 0x000fe20000400000 */
[----:B------:R-:W2:Y:S01]  /*8a00*/  LDS.128 R20, [R177] ;  /* 0x00000000b1147984 */ /* 0x000ea20000000c00 */
[----:B------:R-:W-:Y:S01]  /*8a10*/  F2FP.SATFINITE.E4M3.F32.PACK_AB_MERGE_C R60, R61, R60, RZ ;  /* 0x0000003c3d3c723e */ /* 0x000fe200048070ff */
[----:B------:R-:W-:Y:S01]  /*8a20*/  @!P6 FMUL R70, R70, 16777216 ;  /* 0x4b8000004646e820 */ /* 0x000fe20000400000 */
[----:B------:R-:W-:Y:S01]  /*8a30*/  F2FP.SATFINITE.E4M3.F32.PACK_AB_MERGE_C R62, R63, R62, RZ ;  /* 0x0000003e3f3e723e */ /* 0x000fe200048070ff */
[----:B------:R-:W-:Y:S01]  /*8a40*/  BAR.SYNC.DEFER_BLOCKING 0x0 ;  /* 0x0000000000007b1d */ /* 0x000fe20000010000 */
[----:B------:R-:W-:Y:S01]  /*8a50*/  F2FP.SATFINITE.E4M3.F32.PACK_AB_MERGE_C R120, R121, R120, R43 ;  /* 0x000000787978723e */ /* 0x000fe2000480702b */
[----:B------:R-:W-:Y:S01]  /*8a60*/  @!P6 FMUL R67, R67, 16777216 ;  /* 0x4b8000004343e820 */ /* 0x000fe20000400000 */
[----:B------:R-:W-:Y:S01]  /*8a70*/  F2FP.SATFINITE.E4M3.F32.PACK_AB_MERGE_C R121, R123, R122, R45 ;  /* 0x0000007a7b79723e */ /* 0x000fe2000480702d */
[----:B------:R-:W-:Y:S01]  /*8a80*/  @!P6 FMUL R66, R66, 16777216 ;  /* 0x4b8000004242e820 */ /* 0x000fe20000400000 */
[----:B------:R-:W-:Y:S01]  /*8a90*/  F2FP.SATFINITE.E4M3.F32.PACK_AB_MERGE_C R122, R57, R56, R60 ;  /* 0x00000038397a723e */ /* 0x000fe2000480703c */
[C---:B------:R-:W-:Y:S01]  /*8aa0*/  FMUL R71, R196.reuse, R71 ;  /* 0x00000047c4477220 */ /* 0x040fe20000400000 */
[----:B------:R-:W-:Y:S01]  /*8ab0*/  F2FP.SATFINITE.E4M3.F32.PACK_AB_MERGE_C R123, R59, R58, R62 ;  /* 0x0000003a3b7b723e */ /* 0x000fe2000480703e */
        /* <DEDUP_REMOVED lines=16> */
[----:B------:R-:W-:Y:S01]  /*8bc0*/  STSM.16.M88.4 [R2], R12 ;  /* 0x0000000c02007844 */ /* 0x000fe20000000200 */
[----:B------:R-:W-:Y:S01]  /*8bd0*/  F2FP.SATFINITE.E4M3.F32.PACK_AB_MERGE_C R51, R51, R134, RZ ;  /* 0x000000863333723e */ /* 0x000fe200048070ff */
[----:B------:R-:W-:Y:S01]  /*8be0*/  @!P6 FMUL R79, R79, 16777216 ;  /* 0x4b8000004f4fe820 */ /* 0x000fe20000400000 */
[----:B------:R-:W-:Y:S01]  /*8bf0*/  F2FP.SATFINITE.E4M3.F32.PACK_AB_MERGE_C R68, R69, R68, RZ ;  /* 0x000000444544723e */ /* 0x000fe200048070ff */
[----:B------:R-:W-:Y:S01]  /*8c00*/  BAR.SYNC.DEFER_BLOCKING 0x0 ;  /* 0x0000000000007b1d */ /* 0x000fe20000010000 */
[----:B------:R-:W-:Y:S01]  /*8c10*/  F2FP.SATFINITE.E4M3.F32.PACK_AB_MERGE_C R70, R71, R70, RZ ;  /* 0x000000464746723e */ /* 0x000fe200048070ff */
[----:B------:R-:W-:Y:S01]  /*8c20*/  @!P6 FMUL R78, R78, 16777216 ;  /* 0x4b8000004e4ee820 */ /* 0x000fe20000400000 */
[----:B------:R-:W-:Y:S01]  /*8c30*/  F2FP.SATFINITE.E4M3.F32.PACK_AB_MERGE_C R44, R129, R128, R44 ;  /* 0x00000080812c723e */ /* 0x000fe2000480702c */
[C---:B------:R-:W-:Y:S01]  /*8c40*/  FMUL R29, R198.reuse, R143 ;  /* 0x0000008fc61d7220 */ /* 0x040fe20000400000 */
        /* <DEDUP_REMOVED lines=19> */
[----:B------:R-:W-:Y:S01]  /*8d80*/  LDS.128 R188, [R177] ;  /* 0x00000000b1bc7984 */ /* 0x000fe20000000c00 */
[----:B------:R-:W-:Y:S01]  /*8d90*/  F2FP.SATFINITE.E4M3.F32.PACK_AB_MERGE_C R76, R77, R76, RZ ;  /* 0x0000004c4d4c723e */ /* 0x000fe200048070ff */
[----:B------:R-:W-:Y:S01]  /*8da0*/  @!P6 FMUL R87, R87, 16777216 ;  /* 0x4b8000005757e820 */ /* 0x000fe20000400000 */
[----:B------:R-:W-:Y:S01]  /*8db0*/  F2FP.SATFINITE.E4M3.F32.PACK_AB_MERGE_C R78, R79, R78, RZ ;  /* 0x0000004e4f4e723e */ /* 0x000fe200048070ff */
[----:B------:R-:W-:Y:S01]  /*8dc0*/  BAR.SYNC.DEFER_BLOCKING 0x0 ;  /* 0x0000000000007b1d */ /* 0x000fe20000010000 */
[----:B------:R-:W-:Y:S01]  /*8dd0*/  F2FP.SATFINITE.E4M3.F32.PACK_AB_MERGE_C R136, R137, R136, R28 ;  /* 0x000000888988723e */ /* 0x000fe2000480701c */
[----:B------:R-:W-:Y:S01]  /*8de0*/  @!P6 FMUL R86, R86, 16777216 ;  /* 0x4b8000005656e820 */ /* 0x000fe20000400000 */
[----:B------:R-:W-:Y:S01]  /*8df0*/  F2FP.SATFINITE.E4M3.F32.PACK_AB_MERGE_C R137, R139, R138, R29 ;  /* 0x0000008a8b89723e */ /* 0x000fe2000480701d */
[C---:B------:R-:W-:Y:S01]  /*8e00*/  FMUL R37, R198.reuse, R151 ;  /* 0x00000097c6257220 */ /* 0x040fe20000400000 */
[----:B------:R-:W-:Y:S01]  /*8e10*/  F2FP.SATFINITE.E4M3.F32.PACK_AB_MERGE_C R138, R73, R72, R76 ;  /* 0x00000048498a723e */ /* 0x000fe2000480704c */
[----:B------:R-:W-:Y:S01]  /*8e20*/  FMUL R150, R198, R150 ;  /* 0x00000096c6967220 */ /* 0x000fe20000400000 */
[----:B------:R-:W-:Y:S01]  /*8e30*/  F2FP.SATFINITE.E4M3.F32.PACK_AB_MERGE_C R139, R75, R74, R78 ;  /* 0x0000004a4b8b723e */ /* 0x000fe2000480704e */
        /* <DEDUP_REMOVED lines=16> */
[----:B------:R-:W-:-:S02]  /*8f40*/  F2FP.SATFINITE.E4M3.F32.PACK_AB_MERGE_C R84, R85, R84, RZ ;  /* 0x000000545554723e */ /* 0x000fc400048070ff */
[----:B------:R-:W-:Y:S01]  /*8f50*/  F2FP.SATFINITE.E4M3.F32.PACK_AB_MERGE_C R86, R87, R86, RZ ;  /* 0x000000565756723e */ /* 0x000fe200048070ff */
[----:B------:R-:W-:Y:S01]  /*8f60*/  BAR.SYNC.DEFER_BLOCKING 0x0 ;  /* 0x0000000000007b1d */ /* 0x000fe20000010000 */
[----:B------:R-:W-:Y:S02]  /*8f70*/  F2FP.SATFINITE.E4M3.F32.PACK_AB_MERGE_C R144, R145, R144, R36 ;  /* 0x000000909190723e */ /* 0x000fe40004807024 */
[----:B------:R-:W-:Y:S02]  /*8f80*/  F2FP.SATFINITE.E4M3.F32.PACK_AB_MERGE_C R145, R147, R146, R37 ;  /* 0x000000929391723e */ /* 0x000fe40004807025 */
[----:B------:R-:W-:Y:S02]  /*8f90*/  F2FP.SATFINITE.E4M3.F32.PACK_AB_MERGE_C R146, R81, R80, R84 ;  /* 0x000000505192723e */ /* 0x000fe40004807054 */
[----:B------:R-:W-:Y:S02]  /*8fa0*/  F2FP.SATFINITE.E4M3.F32.PACK_AB_MERGE_C R147, R83, R82, R86 ;  /* 0x000000525393723e */ /* 0x000fe40004807056 */
[----:B0-----:R-:W-:-:S02]  /*8fb0*/  PRMT R67, R26, 0x7773, RZ ;  /* 0x000077731a437816 */ /* 0x001fc400000000ff */
[C---:B------:R-:W-:Y:S02]  /*8fc0*/  PRMT R69, R26.reuse, 0x7772, RZ ;  /* 0x000077721a457816 */ /* 0x040fe400000000ff */
[C---:B------:R-:W-:Y:S02]  /*8fd0*/  PRMT R83, R26.reuse, 0x7771, RZ ;  /* 0x000077711a537816 */ /* 0x040fe400000000ff */
[----:B------:R-:W-:Y:S02]  /*8fe0*/  PRMT R85, R26, 0x7770, RZ ;  /* 0x000077701a557816 */ /* 0x000fe400000000ff */
[C---:B------:R-:W-:Y:S02]  /*8ff0*/  PRMT R63, R27.reuse, 0x7773, RZ ;  /* 0x000077731b3f7816 */ /* 0x040fe400000000ff */
[C---:B------:R-:W-:Y:S02]  /*9000*/  PRMT R65, R27.reuse, 0x7772, RZ ;  /* 0x000077721b417816 */ /* 0x040fe400000000ff */
[----:B------:R-:W-:-:S02]  /*9010*/  PRMT R79, R27, 0x7771, RZ ;  /* 0x000077711b4f7816 */ /* 0x000fc400000000ff */
[----:B------:R-:W-:Y:S01]  /*9020*/  PRMT R81, R27, 0x7770, RZ ;  /* 0x000077701b517816 */ /* 0x000fe200000000ff */
[----:B------:R-:W0:Y:S01]  /*9030*/  LDS.128 R12, [R177] ;  /* 0x00000000b10c7984 */ /* 0x000e220000000c00 */
[C---:B------:R-:W-:Y:S01]  /*9040*/  PRMT R43, R17.reuse, 0x7773, RZ ;  /* 0x00007773112b7816 */ /* 0x040fe200000000ff */
[----:B------:R-:W3:Y:S01]  /*9050*/  LDC.64 R26, c[0x0][0x228] ;  /* 0x00008a00ff1a7b82 */ /* 0x000ee20000000a00 */
[----:B------:R-:W-:-:S07]  /*9060*/  PRMT R59, R17, 0x7771, RZ ;  /* 0x00007771113b7816 */ /* 0x000fce00000000ff */
[----:B------:R-:W-:Y:S01]  /*9070*/  BAR.SYNC.DEFER_BLOCKING 0x0 ;  /* 0x0000000000007b1d */ /* 0x000fe20000010000 */
[----:B------:R-:W-:Y:S02]  /*9080*/  PRMT R61, R17, 0x7770, RZ ;  /* 0x00007770113d7816 */ /* 0x000fe400000000ff */
[----:B------:R-:W-:Y:S02]  /*9090*/  LOP3.LUT R230, R232, 0xff, RZ, 0xc0, !PT ;  /* 0x000000ffe8e67812 */ /* 0x000fe400078ec0ff */
[----:B------:R-:W-:Y:S02]  /*90a0*/  FSETP.NEU.AND P0, PT, R3, RZ, PT ;  /* 0x000000ff0300720b */ /* 0x000fe40003f0d000 */
[----:B------:R-:W-:Y:S01]  /*90b0*/  PRMT R39, R18, 0x7773, RZ ;  /* 0x0000777312277816 */ /* 0x000fe200000000ff */
[----:B-1----:R-:W-:Y:S01]  /*90c0*/  IMAD R228, R228, 0x100, R230 ;  /* 0x00000100e4e47824 */ /* 0x002fe200078e02e6 */
[C---:B------:R-:W-:Y:S02]  /*90d0*/  PRMT R41, R18.reuse, 0x7772, RZ ;  /* 0x0000777212297816 */ /* 0x040fe400000000ff */
[----:B------:R-:W-:Y:S01]  /*90e0*/  PRMT R55, R18, 0x7771, RZ ;  /* 0x0000777112377816 */ /* 0x000fe200000000ff */
[----:B------:R-:W-:Y:S01]  /*90f0*/  IMAD R3, R228, UR5, RZ ;  /* 0x00000005e4037c24 */ /* 0x000fe2000f8e02ff */
[----:B------:R-:W-:Y:S01]  /*9100*/  USHF.R.S32.HI UR5, URZ, 0x1f, UR4 ;  /* 0x0000001f3f057899 */ /* 0x000fe20008011404 */
[----:B------:R-:W-:-:S02]  /*9110*/  PRMT R57, R18, 0x7770, RZ ;  /* 0x0000777012397816 */ /* 0x000fc400000000ff */
[C---:B------:R-:W-:Y:S02]  /*9120*/  PRMT R49, R16.reuse, 0x7772, RZ ;  /* 0x0000777210317816 */ /* 0x040fe400000000ff */
[----:B------:R-:W-:Y:S02]  /*9130*/  SHF.R.S32.HI R18, RZ, 0x1f, R3 ;  /* 0x0000001fff127819 */ /* 0x000fe40000011403 */
[C---:B------:R-:W-:Y:S02]  /*9140*/  PRMT R33, R16.reuse, 0x7771, RZ ;  /* 0x0000777110217816 */ /* 0x040fe400000000ff */
[----:B------:R-:W-:Y:S01]  /*9150*/  PRMT R31, R16, 0x7770, RZ ;  /* 0x00007770101f7816 */ /* 0x000fe200000000ff */
[----:B------:R1:W-:Y:S01]  /*9160*/  STSM.16.M88.4 [R2], R44 ;  /* 0x0000002c02007844 */ /* 0x0003e20000000200 */
[C---:B------:R-:W-:Y:S02]  /*9170*/  PRMT R35, R19.reuse, 0x7773, RZ ;  /* 0x0000777313237816 */ /* 0x040fe400000000ff */
[C---:B------:R-:W-:Y:S01]  /*9180*/  PRMT R37, R19.reuse, 0x7772, RZ ;  /* 0x0000777213257816 */ /* 0x040fe200000000ff */
[----:B------:R-:W-:Y:S01]  /*9190*/  BAR.SYNC.DEFER_BLOCKING 0x0 ;  /* 0x0000000000007b1d */ /* 0x000fe20000010000 */
[----:B------:R-:W-:-:S02]  /*91a0*/  PRMT R51, R19, 0x7771, RZ ;  /* 0x0000777113337816 */ /* 0x000fc400000000ff */
[----:B------:R-:W-:Y:S02]  /*91b0*/  PRMT R53, R19, 0x7770, RZ ;  /* 0x0000777013357816 */ /* 0x000fe400000000ff */
[C---:B--2---:R-:W-:Y:S02]  /*91c0*/  PRMT R19, R21.reuse, 0x7772, RZ ;  /* 0x0000777215137816 */ /* 0x044fe400000000ff */
[----:B------:R-:W-:Y:S02]  /*91d0*/  PRMT R101, R21, 0x7771, RZ ;  /* 0x0000777115657816 */ /* 0x000fe400000000ff */
[C---:B0-----:R-:W-:Y:S02]  /*91e0*/  PRMT R225, R13.reuse, 0x7773, RZ ;  /* 0x000077730de17816 */ /* 0x041fe400000000ff */
[----:B------:R-:W-:Y:S02]  /*91f0*/  PRMT R227, R13, 0x7772, RZ ;  /* 0x000077720de37816 */ /* 0x000fe400000000ff */
[----:B-1----:R-:W-:-:S02]  /*9200*/  PRMT R45, R17, 0x7772, RZ ;  /* 0x00007772112d7816 */ /* 0x002fc400000000ff */
[----:B------:R-:W0:Y:S01]  /*9210*/  LDC R17, c[0x0][0x278] ;  /* 0x00009e00ff117b82 */ /* 0x000e220000000800 */
[C---:B------:R-:W-:Y:S02]  /*9220*/  PRMT R229, R13.reuse, 0x7771, RZ ;  /* 0x000077710de57816 */ /* 0x040fe400000000ff */
[----:B------:R-:W-:Y:S02]  /*9230*/  PRMT R239, R13, 0x7770, RZ ;  /* 0x000077700def7816 */ /* 0x000fe400000000ff */
[----:B------:R-:W-:Y:S02]  /*9240*/  PRMT R47, R16, 0x7773, RZ ;  /* 0x00007773102f7816 */ /* 0x000fe400000000ff */
[C---:B------:R-:W-:Y:S01]  /*9250*/  PRMT R16, R21.reuse, 0x7773, RZ ;  /* 0x0000777315107816 */ /* 0x040fe200000000ff */
[----:B------:R-:W1:Y:S01]  /*9260*/  LDS.128 R8, [R177] ;  /* 0x00000000b1087984 */ /* 0x000e620000000c00 */
[----:B------:R-:W-:Y:S02]  /*9270*/  PRMT R103, R21, 0x7770, RZ ;  /* 0x0000777015677816 */ /* 0x000fe400000000ff */
[C---:B------:R-:W-:Y:S01]  /*9280*/  PRMT R241, R15.reuse, 0x7773, RZ ;  /* 0x000077730ff17816 */ /* 0x040fe200000000ff */
[----:B------:R-:W-:Y:S01]  /*9290*/  BAR.SYNC.DEFER_BLOCKING 0x0 ;  /* 0x0000000000007b1d */ /* 0x000fe20000010000 */
[----:B------:R-:W-:-:S02]  /*92a0*/  PRMT R243, R15, 0x7772, RZ ;  /* 0x000077720ff37816 */ /* 0x000fc400000000ff */
[C---:B------:R-:W-:Y:S02]  /*92b0*/  PRMT R245, R15.reuse, 0x7771, RZ ;  /* 0x000077710ff57816 */ /* 0x040fe400000000ff */
[----:B------:R-:W-:Y:S02]  /*92c0*/  PRMT R180, R15, 0x7770, RZ ;  /* 0x000077700fb47816 */ /* 0x000fe400000000ff */
[C---:B------:R-:W-:Y:S02]  /*92d0*/  PRMT R223, R23.reuse, 0x7773, RZ ;  /* 0x0000777317df7816 */ /* 0x040fe400000000ff */
[----:B------:R-:W-:Y:S01]  /*92e0*/  PRMT R183, R23, 0x7772, RZ ;  /* 0x0000777217b77816 */ /* 0x000fe200000000ff */
[----:B0-----:R-:W-:Y:S01]  /*92f0*/  IMAD.SHL.U32 R13, R17, 0x2, RZ ;  /* 0x00000002110d7824 */ /* 0x001fe200078e00ff */
[----:B------:R-:W-:Y:S01]  /*9300*/  PRMT R21, R23, 0x7771, RZ ;  /* 0x0000777117157816 */ /* 0x000fe200000000ff */
[----:B------:R-:W-:Y:S01]  /*9310*/  IMAD R15, R17, 0x3, RZ ;  /* 0x00000003110f7824 */ /* 0x000fe200078e02ff */
[----:B------:R-:W-:Y:S01]  /*9320*/  PRMT R95, R23, 0x7770, RZ ;  /* 0x00007770175f7816 */ /* 0x000fe200000000ff */
[----:B------:R-:W-:Y:S01]  /*9330*/  IMAD.SHL.U32 R23, R17, 0x4, RZ ;  /* 0x0000000411177824 */ /* 0x000fe200078e00ff */
[----:B------:R-:W-:Y:S01]  /*9340*/  PRMT R211, R189, 0x7773, RZ ;  /* 0x00007773bdd37816 */ /* 0x000fe200000000ff */
[----:B------:R-:W-:Y:S01]  /*9350*/  IMAD R29, R17, 0x6, RZ ;  /* 0x00000006111d7824 */ /* 0x000fe200078e02ff */
[----:B------:R-:W-:Y:S01]  /*9360*/  PRMT R213, R189, 0x7772, RZ ;  /* 0x00007772bdd57816 */ /* 0x000fe200000000ff */
[----:B------:R-:W-:Y:S01]  /*9370*/  IMAD R102, R17, 0x59, RZ ;  /* 0x0000005911667824 */ /* 0x000fe200078e02ff */
[----:B------:R-:W-:Y:S01]  /*9380*/  PRMT R187, R189, 0x7771, RZ ;  /* 0x00007771bdbb7816 */ /* 0x000fe200000000ff */
[----:B------:R-:W-:Y:S01]  /*9390*/  IMAD R104, R17, 0x5a, RZ ;  /* 0x0000005a11687824 */ /* 0x000fe200078e02ff */
[----:B------:R-:W-:Y:S01]  /*93a0*/  PRMT R193, R189, 0x7770, RZ ;  /* 0x00007770bdc17816 */ /* 0x000fe200000000ff */
[C---:B------:R-:W-:Y:S01]  /*93b0*/  IMAD R106, R17.reuse, 0x5b, RZ ;  /* 0x0000005b116a7824 */ /* 0x040fe200078e02ff */
[----:B------:R0:W-:Y:S01]  /*93c0*/  STSM.16.M88.4 [R2], R136 ;  /* 0x0000008802007844 */ /* 0x0001e20000000200 */
[C---:B------:R-:W-:Y:S01]  /*93d0*/  PRMT R215, R188.reuse, 0x7773, RZ ;  /* 0x00007773bcd77816 */ /* 0x040fe200000000ff */
[C---:B------:R-:W-:Y:S01]  /*93e0*/  IMAD R109, R17.reuse, 0x5f, RZ ;  /* 0x0000005f116d7824 */ /* 0x040fe200078e02ff */
[C---:B------:R-:W-:Y:S01]  /*93f0*/  PRMT R217, R188.reuse, 0x7772, RZ ;  /* 0x00007772bcd97816 */ /* 0x040fe200000000ff */
[----:B------:R-:W-:Y:S01]  /*9400*/  BAR.SYNC.DEFER_BLOCKING 0x0 ;  /* 0x0000000000007b1d */ /* 0x000fe20000010000 */
[C---:B------:R-:W-:Y:S01]  /*9410*/  PRMT R185, R188.reuse, 0x7771, RZ ;  /* 0x00007771bcb97816 */ /* 0x040fe200000000ff */
[C---:B------:R-:W-:Y:S01]  /*9420*/  IMAD R111, R17.reuse, 0x60, RZ ;  /* 0x00000060116f7824 */ /* 0x040fe200078e02ff */
[----:B------:R-:W-:Y:S01]  /*9430*/  PRMT R221, R188, 0x7770, RZ ;  /* 0x00007770bcdd7816 */ /* 0x000fe200000000ff */
[C---:B------:R-:W-:Y:S01]  /*9440*/  IMAD R113, R17.reuse, 0x61, RZ ;  /* 0x0000006111717824 */ /* 0x040fe200078e02ff */
[C---:B------:R-:W-:Y:S01]  /*9450*/  PRMT R207, R190.reuse, 0x7773, RZ ;  /* 0x00007773becf7816 */ /* 0x040fe200000000ff */
[C---:B------:R-:W-:Y:S01]  /*9460*/  IMAD R115, R17.reuse, 0x62, RZ ;  /* 0x0000006211737824 */ /* 0x040fe200078e02ff */
[----:B------:R-:W-:Y:S01]  /*9470*/  PRMT R209, R190, 0x7772, RZ ;  /* 0x00007772bed17816 */ /* 0x000fe200000000ff */
[C---:B------:R-:W-:Y:S01]  /*9480*/  IMAD R117, R17.reuse, 0x63, RZ ;  /* 0x0000006311757824 */ /* 0x040fe200078e02ff */
[C---:B-1----:R-:W-:Y:S01]  /*9490*/  PRMT R249, R8.reuse, 0x7773, RZ ;  /* 0x0000777308f97816 */ /* 0x042fe200000000ff */
[C---:B------:R-:W-:Y:S01]  /*94a0*/  IMAD R119, R17.reuse, 0x64, RZ ;  /* 0x0000006411777824 */ /* 0x040fe200078e02ff */
[C---:B------:R-:W-:Y:S01]  /*94b0*/  PRMT R251, R8.reuse, 0x7772, RZ ;  /* 0x0000777208fb7816 */ /* 0x040fe200000000ff */
[C---:B------:R-:W-:Y:S01]  /*94c0*/  IMAD R121, R17.reuse, 0x65, RZ ;  /* 0x0000006511797824 */ /* 0x040fe200078e02ff */
[C---:B------:R-:W-:Y:S01]  /*94d0*/  PRMT R178, R8.reuse, 0x7771, RZ ;  /* 0x0000777108b27816 */ /* 0x040fe200000000ff */
[C---:B------:R-:W-:Y:S01]  /*94e0*/  IMAD R123, R17.reuse, 0x66, RZ ;  /* 0x00000066117b7824 */ /* 0x040fe200078e02ff */
[----:B------:R-:W-:Y:S01]  /*94f0*/  PRMT R184, R8, 0x7770, RZ ;  /* 0x0000777008b87816 */ /* 0x000fe200000000ff */
[C---:B------:R-:W-:Y:S01]  /*9500*/  IMAD R125, R17.reuse, 0x67, RZ ;  /* 0x00000067117d7824 */ /* 0x040fe200078e02ff */
[C---:B------:R-:W-:Y:S01]  /*9510*/  PRMT R194, R10.reuse, 0x7773, RZ ;  /* 0x000077730ac27816 */ /* 0x040fe200000000ff */
[C---:B------:R-:W-:Y:S01]  /*9520*/  IMAD R127, R17.reuse, 0x68, RZ ;  /* 0x00000068117f7824 */ /* 0x040fe200078e02ff */
[C---:B------:R-:W-:Y:S01]  /*9530*/  PRMT R192, R10.reuse, 0x7772, RZ ;  /* 0x000077720ac07816 */ /* 0x040fe200000000ff */
[C---:B------:R-:W-:Y:S01]  /*9540*/  IMAD R129, R17.reuse, 0x69, RZ ;  /* 0x0000006911817824 */ /* 0x040fe200078e02ff */
[C---:B------:R-:W-:Y:S01]  /*9550*/  PRMT R196, R10.reuse, 0x7771, RZ ;  /* 0x000077710ac47816 */ /* 0x040fe200000000ff */
[C---:B------:R-:W-:Y:S01]  /*9560*/  IMAD R131, R17.reuse, 0x6a, RZ ;  /* 0x0000006a11837824 */ /* 0x040fe200078e02ff */
[----:B------:R-:W-:Y:S01]  /*9570*/  PRMT R208, R10, 0x7770, RZ ;  /* 0x000077700ad07816 */ /* 0x000fe200000000ff */
[----:B------:R-:W1:Y:S01]  /*9580*/  LDS.128 R4, [R177] ;  /* 0x00000000b1047984 */ /* 0x000e620000000c00 */
[C---:B------:R-:W-:Y:S01]  /*9590*/  PRMT R195, R190.reuse, 0x7771, RZ ;  /* 0x00007771bec37816 */ /* 0x040fe200000000ff */
[----:B------:R-:W-:Y:S01]  /*95a0*/  IMAD R133, R17, 0x6b, RZ ;  /* 0x0000006b11857824 */ /* 0x000fe200078e02ff */
[----:B------:R-:W-:Y:S01]  /*95b0*/  PRMT R189, R190, 0x7770, RZ ;  /* 0x00007770bebd7816 */ /* 0x000fe200000000ff */
[----:B------:R-:W-:Y:S01]  /*95c0*/  BAR.SYNC.DEFER_BLOCKING 0x0 ;  /* 0x0000000000007b1d */ /* 0x000fe20000010000 */
[----:B------:R-:W-:Y:S01]  /*95d0*/  PRMT R186, R9, 0x7773, RZ ;  /* 0x0000777309ba7816 */ /* 0x000fe200000000ff */
[----:B------:R-:W-:Y:S01]  /*95e0*/  IMAD R135, R17, 0x6c, RZ ;  /* 0x0000006c11877824 */ /* 0x000fe200078e02ff */
[----:B------:R-:W-:Y:S01]  /*95f0*/  PRMT R188, R9, 0x7772, RZ ;  /* 0x0000777209bc7816 */ /* 0x000fe200000000ff */
[----:B0-----:R-:W-:Y:S01]  /*9600*/  IMAD R137, R17, 0x6d, RZ ;  /* 0x0000006d11897824 */ /* 0x001fe200078e02ff */
[----:B------:R-:W-:Y:S01]  /*9610*/  PRMT R190, R9, 0x7771, RZ ;  /* 0x0000777109be7816 */ /* 0x000fe200000000ff */
[----:B------:R-:W-:Y:S01]  /*9620*/  IMAD R139, R17, 0x6e, RZ ;  /* 0x0000006e118b7824 */ /* 0x000fe200078e02ff */
        /* <DEDUP_REMOVED lines=9> */
[----:B------:R-:W-:Y:S01]  /*96c0*/  IMAD R153, R17, 0x75, RZ ;  /* 0x0000007511997824 */ /* 0x000fe200078e02ff */
[----:B------:R-:W-:Y:S01]  /*96d0*/  PRMT R200, R11, 0x7773, RZ ;  /* 0x000077730bc87816 */ /* 0x000fe200000000ff */
[----:B------:R-:W-:Y:S01]  /*96e0*/  IMAD R155, R17, 0x76, RZ ;  /* 0x00000076119b7824 */ /* 0x000fe200078e02ff */
[----:B------:R-:W-:Y:S01]  /*96f0*/  PRMT R202, R11, 0x7772, RZ ;  /* 0x000077720bca7816 */ /* 0x000fe200000000ff */
[----:B------:R-:W-:Y:S01]  /*9700*/  IMAD R157, R17, 0x77, RZ ;  /* 0x00000077119d7824 */ /* 0x000fe200078e02ff */
[----:B------:R-:W-:Y:S01]  /*9710*/  PRMT R206, R11, 0x7771, RZ ;  /* 0x000077710bce7816 */ /* 0x000fe200000000ff */
[----:B------:R-:W-:Y:S01]  /*9720*/  IMAD R159, R17, 0x78, RZ ;  /* 0x00000078119f7824 */ /* 0x000fe200078e02ff */
[----:B------:R-:W-:Y:S01]  /*9730*/  PRMT R210, R11, 0x7770, RZ ;  /* 0x000077700bd27816 */ /* 0x000fe200000000ff */
[----:B------:R0:W-:Y:S01]  /*9740*/  STSM.16.M88.4 [R2], R144 ;  /* 0x0000009002007844 */ /* 0x0001e20000000200 */
[C---:B------:R-:W-:Y:S01]  /*9750*/  PRMT R233, R14.reuse, 0x7773, RZ ;  /* 0x000077730ee97816 */ /* 0x040fe200000000ff */
        /* <DEDUP_REMOVED lines=10> */
[----:B------:R-:W-:Y:S01]  /*9800*/  IMAD R173, R17, 0x7e, RZ ;  /* 0x0000007e11ad7824 */ /* 0x000fe200078e02ff */
[----:B------:R-:W-:-:S02]  /*9810*/  PRMT R91, R24, 0x7771, RZ ;  /* 0x00007771185b7816 */ /* 0x000fc400000000ff */
[----:B------:R-:W-:Y:S01]  /*9820*/  PRMT R93, R24, 0x7770, RZ ;  /* 0x00007770185d7816 */ /* 0x000fe200000000ff */
[----:B0-----:R-:W-:Y:S01]  /*9830*/  IMAD R145, R17, 0x71, RZ ;  /* 0x0000007111917824 */ /* 0x001fe200078e02ff */
[----:B---3--:R-:W-:Y:S01]  /*9840*/  IADD3 R2, P4, P5, R3, UR4, R26 ;  /* 0x0000000403027c10 */ /* 0x008fe2000fd9e01a */
[----:B------:R-:W-:Y:S01]  /*9850*/  IMAD R147, R17, 0x72, RZ ;  /* 0x0000007211937824 */ /* 0x000fe200078e02ff */
[----:B------:R-:W-:Y:S02]  /*9860*/  PRMT R71, R25, 0x7773, RZ ;  /* 0x0000777319477816 */ /* 0x000fe400000000ff */
[----:B------:R-:W-:Y:S01]  /*9870*/  IADD3.X R3, R18, UR5, R27, P4, P5 ;  /* 0x0000000512037c10 */ /* 0x000fe2000a7ea41b */
[----:B------:R-:W-:Y:S01]  /*9880*/  BAR.SYNC.DEFER_BLOCKING 0x0 ;  /* 0x0000000000007b1d */ /* 0x000fe20000010000 */
[----:B------:R-:W-:Y:S01]  /*9890*/  IADD3 R8, P4, R2, R17, RZ ;  /* 0x0000001102087210 */ /* 0x000fe20007f9e0ff */
[----:B------:R-:W-:Y:S01]  /*98a0*/  IMAD R27, R17, 0x5, RZ ;  /* 0x00000005111b7824 */ /* 0x000fe200078e02ff */
[----:B------:R-:W-:-:S02]  /*98b0*/  IADD3 R10, P5, R13, R2, RZ ;  /* 0x000000020d0a7210 */ /* 0x000fc40007fbe0ff */
[-C--:B------:R-:W-:Y:S01]  /*98c0*/  LEA.HI.X.SX32 R9, R17, R3.reuse, 0x1, P4 ;  /* 0x0000000311097211 */ /* 0x080fe200020f0eff */
[----:B------:R-:W-:Y:S01]  /*98d0*/  ULDC.64 UR4, c[0x0][0x270] ;  /* 0x00009c0000047ab9 */ /* 0x000fe20000000a00 */
[-C--:B------:R-:W-:Y:S01]  /*98e0*/  IADD3 R12, P4, R15, R2.reuse, RZ ;  /* 0x000000020f0c7210 */ /* 0x080fe20007f9e0ff */
[----:B------:R-:W-:Y:S01]  /*98f0*/  UIMAD UR4, UR16, UR4, URZ ;  /* 0x00000004100472a4 */ /* 0x000fe2000f8e023f */
[----:B------:R-:W-:Y:S01]  /*9900*/  LEA.HI.X.SX32 R11, R13, R3, 0x1, P5 ;  /* 0x000000030d0b7211 */ /* 0x000fe200028f0eff */
[----:B------:R-:W-:Y:S01]  /*9910*/  IMAD R18, R228, UR5, RZ ;  /* 0x00000005e4127c24 */ /* 0x000fe2000f8e02ff */
[----:B------:R-:W-:Y:S01]  /*9920*/  IADD3 R14, P5, R23, R2, RZ ;  /* 0x00000002170e7210 */ /* 0x000fe20007fbe0ff */
[----:B------:R-:W-:Y:S01]  /*9930*/  ULDC UR5, c[0x0][0x278] ;  /* 0x00009e0000057ab9 */ /* 0x000fe20000000800 */
[C---:B------:R-:W-:Y:S01]  /*9940*/  PRMT R73, R25.reuse, 0x7772, RZ ;  /* 0x0000777219497816 */ /* 0x040fe200000000ff */
[----:B------:R-:W-:Y:S01]  /*9950*/  UIMAD UR6, UR5, 0x29, URZ ;  /* 0x00000029050678a4 */ /* 0x000fe2000f8e023f */
[C---:B------:R-:W-:Y:S01]  /*9960*/  PRMT R87, R25.reuse, 0x7771, RZ ;  /* 0x0000777119577816 */ /* 0x040fe200000000ff */
[----:B------:R-:W-:Y:S01]  /*9970*/  UIMAD UR7, UR5, 0x2c, URZ ;  /* 0x0000002c050778a4 */ /* 0x000fe2000f8e023f */
[----:B------:R-:W-:-:S02]  /*9980*/  PRMT R89, R25, 0x7770, RZ ;  /* 0x0000777019597816 */ /* 0x000fc400000000ff */
[C---:B------:R-:W-:Y:S02]  /*9990*/  PRMT R24, R20.reuse, 0x7773, RZ ;  /* 0x0000777314187816 */ /* 0x040fe400000000ff */
[C---:B------:R-:W-:Y:S02]  /*99a0*/  PRMT R25, R20.reuse, 0x7772, RZ ;  /* 0x0000777214197816 */ /* 0x040fe400000000ff */
[C---:B------:R-:W-:Y:S01]  /*99b0*/  PRMT R105, R20.reuse, 0x7771, RZ ;  /* 0x0000777114697816 */ /* 0x040fe200000000ff */
[----:B------:R0:W-:Y:S01]  /*99c0*/  STG.E.U8 desc[UR28][R2.64], R31 ;  /* 0x0000001f02007986 */ /* 0x0001e2000c10111c */
[----:B------:R-:W-:Y:S02]  /*99d0*/  PRMT R107, R20, 0x7770, RZ ;  /* 0x00007770146b7816 */ /* 0x000fe400000000ff */
[C---:B------:R-:W-:Y:S01]  /*99e0*/  PRMT R179, R22.reuse, 0x7773, RZ ;  /* 0x0000777316b37816 */ /* 0x040fe200000000ff */
[----:B------:R2:W-:Y:S01]  /*99f0*/  STG.E.U8 desc[UR28][R8.64], R33 ;  /* 0x0000002108007986 */ /* 0x0005e2000c10111c */
[----:B------:R-:W-:-:S02]  /*9a00*/  PRMT R20, R22, 0x7772, RZ ;  /* 0x0000777216147816 */ /* 0x000fc400000000ff */
[C---:B------:R-:W-:Y:S01]  /*9a10*/  PRMT R97, R22.reuse, 0x7771, RZ ;  /* 0x0000777116617816 */ /* 0x040fe200000000ff */
[----:B------:R3:W-:Y:S01]  /*9a20*/  STG.E.U8 desc[UR28][R10.64], R61 ;  /* 0x0000003d0a007986 */ /* 0x0007e2000c10111c */
[----:B------:R-:W-:Y:S02]  /*9a30*/  PRMT R99, R22, 0x7770, RZ ;  /* 0x0000777016637816 */ /* 0x000fe400000000ff */
[-C--:B------:R-:W-:Y:S01]  /*9a40*/  LEA.HI.X.SX32 R13, R15, R3.reuse, 0x1, P4 ;  /* 0x000000030f0d7211 */ /* 0x080fe200020f0eff */
[----:B0-----:R-:W-:Y:S01]  /*9a50*/  IMAD R31, R17, 0x7, RZ ;  /* 0x00000007111f7824 */ /* 0x001fe200078e02ff */
[-C--:B------:R-:W-:Y:S02]  /*9a60*/  IADD3 R22, P4, R27, R2.reuse, RZ ;  /* 0x000000021b167210 */ /* 0x080fe40007f9e0ff */
[-C--:B------:R-:W-:Y:S01]  /*9a70*/  LEA.HI.X.SX32 R15, R23, R3.reuse, 0x1, P5 ;  /* 0x00000003170f7211 */ /* 0x080fe200028f0eff */
[----:B--2---:R-:W-:Y:S01]  /*9a80*/  IMAD.SHL.U32 R33, R17, 0x8, RZ ;  /* 0x0000000811217824 */ /* 0x004fe200078e00ff */
[-C--:B------:R-:W-:Y:S01]  /*9a90*/  IADD3 R26, P5, R29, R2.reuse, RZ ;  /* 0x000000021d1a7210 */ /* 0x080fe20007fbe0ff */
[----:B------:R0:W-:Y:S01]  /*9aa0*/  STG.E.U8 desc[UR28][R12.64], R59 ;  /* 0x0000003b0c007986 */ /* 0x0001e2000c10111c */
[-C--:B------:R-:W-:Y:S01]  /*9ab0*/  LEA.HI.X.SX32 R23, R27, R3.reuse, 0x1, P4 ;  /* 0x000000031b177211 */ /* 0x080fe200020f0eff */
[----:B---3--:R-:W-:Y:S01]  /*9ac0*/  IMAD R61, R17, 0x42, RZ ;  /* 0x00000042113d7824 */ /* 0x008fe200078e02ff */
[----:B------:R-:W-:Y:S01]  /*9ad0*/  LEA.HI.X.SX32 R27, R29, R3, 0x1, P5 ;  /* 0x000000031d1b7211 */ /* 0x000fe200028f0eff */
[----:B------:R-:W-:Y:S01]  /*9ae0*/  IMAD R29, R17, 0x9, RZ ;  /* 0x00000009111d7824 */ /* 0x000fe200078e02ff */
[-C--:B------:R-:W-:Y:S01]  /*9af0*/  IADD3 R8, P4, R31, R2.reuse, RZ ;  /* 0x000000021f087210 */ /* 0x080fe20007f9e0ff */
[----:B------:R2:W-:Y:S01]  /*9b00*/  STG.E.U8 desc[UR28][R14.64], R57 ;  /* 0x000000390e007986 */ /* 0x0005e2000c10111c */
[----:B------:R-:W-:-:S02]  /*9b10*/  IADD3 R10, P5, R33, R2, RZ ;  /* 0x00000002210a7210 */ /* 0x000fc40007fbe0ff */
[-C--:B------:R-:W-:Y:S01]  /*9b20*/  LEA.HI.X.SX32 R9, R31, R3.reuse, 0x1, P4 ;  /* 0x000000031f097211 */ /* 0x080fe200020f0eff */
[----:B------:R-:W-:Y:S01]  /*9b30*/  IMAD R31, R17, 0xa, RZ ;  /* 0x0000000a111f7824 */ /* 0x000fe200078e02ff */
[-C--:B------:R-:W-:Y:S01]  /*9b40*/  LEA.HI.X.SX32 R11, R33, R3.reuse, 0x1, P5 ;  /* 0x00000003210b7211 */ /* 0x080fe200028f0eff */
[----:B------:R-:W-:Y:S01]  /*9b50*/  IMAD R33, R17, 0xb, RZ ;  /* 0x0000000b11217824 */ /* 0x000fe200078e02ff */
[-C--:B0-----:R-:W-:Y:S01]  /*9b60*/  IADD3 R12, P4, R29, R2.reuse, RZ ;  /* 0x000000021d0c7210 */ /* 0x081fe20007f9e0ff */
[----:B------:R0:W-:Y:S01]  /*9b70*/  STG.E.U8 desc[UR28][R22.64], R55 ;  /* 0x0000003716007986 */ /* 0x0001e2000c10111c */
[----:B------:R-:W-:Y:S01]  /*9b80*/  IMAD R59, R17, 0x41, RZ ;  /* 0x00000041113b7824 */ /* 0x000fe200078e02ff */
[----:B------:R-:W-:Y:S02]  /*9b90*/  PRMT R203, R191, 0x7773, RZ ;  /* 0x00007773bfcb7816 */ /* 0x000fe400000000ff */
[----:B------:R-:W-:Y:S01]  /*9ba0*/  LEA.HI.X.SX32 R13, R29, R3, 0x1, P4 ;  /* 0x000000031d0d7211 */ /* 0x000fe200020f0eff */
[----:B------:R-:W-:Y:S01]  /*9bb0*/  IMAD R29, R17, 0xc, RZ ;  /* 0x0000000c111d7824 */ /* 0x000fe200078e02ff */
[----:B--2---:R-:W-:Y:S01]  /*9bc0*/  IADD3 R14, P5, R31, R2, RZ ;  /* 0x000000021f0e7210 */ /* 0x004fe20007fbe0ff */
[----:B------:R2:W-:Y:S01]  /*9bd0*/  STG.E.U8 desc[UR28][R26.64], R53 ;  /* 0x000000351a007986 */ /* 0x0005e2000c10111c */
[----:B------:R-:W-:Y:S01]  /*9be0*/  IMAD.SHL.U32 R57, R17, 0x40, RZ ;  /* 0x0000004011397824 */ /* 0x000fe200078e00ff */
[----:B------:R-:W-:-:S02]  /*9bf0*/  PRMT R205, R191, 0x7772, RZ ;  /* 0x00007772bfcd7816 */ /* 0x000fc400000000ff */
        /* <DEDUP_REMOVED lines=10> */
[----:B------:R-:W-:Y:S01]  /*9ca0*/  IMAD R53, R17, 0x3e, RZ ;  /* 0x0000003e11357824 */ /* 0x000fe200078e02ff */
[----:B------:R-:W-:-:S02]  /*9cb0*/  PRMT R191, R191, 0x7770, RZ ;  /* 0x00007770bfbf7816 */ /* 0x000fc400000000ff */
[-C--:B------:R-:W-:Y:S01]  /*9cc0*/  LEA.HI.X.SX32 R27, R29, R3.reuse, 0x1, P5 ;  /* 0x000000031d1b7211 */ /* 0x080fe200028f0eff */
[----:B------:R-:W-:Y:S01]  /*9cd0*/  IMAD R29, R17, 0xf, RZ ;  /* 0x0000000f111d7824 */ /* 0x000fe200078e02ff */
[-C--:B0-----:R-:W-:Y:S01]  /*9ce0*/  IADD3 R8, P4, R31, R2.reuse, RZ ;  /* 0x000000021f087210 */ /* 0x081fe20007f9e0ff */
[----:B------:R0:W-:Y:S01]  /*9cf0*/  STG.E.U8 desc[UR28][R12.64], R47 ;  /* 0x0000002f0c007986 */ /* 0x0001e2000c10111c */
[----:B------:R-:W-:Y:S01]  /*9d00*/  IMAD R51, R17, 0x3d, RZ ;  /* 0x0000003d11337824 */ /* 0x000fe200078e02ff */
[C---:B-1----:R-:W-:Y:S02]  /*9d10*/  PRMT R216, R4.reuse, 0x7773, RZ ;  /* 0x0000777304d87816 */ /* 0x042fe400000000ff */
[----:B------:R-:W-:Y:S01]  /*9d20*/  LEA.HI.X.SX32 R9, R31, R3, 0x1, P4 ;  /* 0x000000031f097211 */ /* 0x000fe200020f0eff */
[----:B------:R-:W-:Y:S01]  /*9d30*/  IMAD.SHL.U32 R31, R17, 0x10, RZ ;  /* 0x00000010111f7824 */ /* 0x000fe200078e00ff */
        /* <DEDUP_REMOVED lines=9> */
[C---:B------:R-:W-:Y:S02]  /*9dd0*/  PRMT R222, R4.reuse, 0x7771, RZ ;  /* 0x0000777104de7816 */ /* 0x040fe400000000ff */
[----:B------:R-:W-:Y:S01]  /*9de0*/  LEA.HI.X.SX32 R13, R29, R3, 0x1, P4 ;  /* 0x000000031d0d7211 */ /* 0x000fe200020f0eff */
[----:B------:R-:W-:Y:S01]  /*9df0*/  IMAD R29, R17, 0x12, RZ ;  /* 0x00000012111d7824 */ /* 0x000fe200078e02ff */
[----:B-1----:R-:W-:Y:S01]  /*9e00*/  IADD3 R14, P5, R31, R2, RZ ;  /* 0x000000021f0e7210 */ /* 0x002fe20007fbe0ff */
        /* <DEDUP_REMOVED lines=26> */
[----:B------:R-:W-:-:S02]  /*9fb0*/  FSEL R175, R175, -INF , P2 ;  /* 0xff800000afaf7808 */ /* 0x000fc40001000000 */
[-C--:B------:R-:W-:Y:S01]  /*9fc0*/  LEA.HI.X.SX32 R11, R33, R3.reuse, 0x1, P5 ;  /* 0x00000003210b7211 */ /* 0x080fe200028f0eff */
[----:B------:R-:W-:Y:S01]  /*9fd0*/  IMAD R33, R17, 0x17, RZ ;  /* 0x0000001711217824 */ /* 0x000fe200078e02ff */
[-C--:B0-----:R-:W-:Y:S01]  /*9fe0*/  IADD3 R12, P4, R29, R2.reuse, RZ ;  /* 0x000000021d0c7210 */ /* 0x081fe20007f9e0ff */
[----:B------:R0:W-:Y:S01]  /*9ff0*/  STG.E.U8 desc[UR28][R22.64], R91 ;  /* 0x0000005b16007986 */ /* 0x0001e2000c10111c */
[----:B------:R-:W-:Y:S02]  /*a000*/  IMAD R35, R17, 0x35, RZ ;  /* 0x0000003511237824 */ /* 0x000fe400078e02ff */
[----:B------:R-:W-:Y:S01]  /*a010*/  FFMA R175, R175, 0.69314718246459960938, R204 ;  /* 0x3f317218afaf7823 */ /* 0x000fe200000000cc */
[----:B------:R-:W-:Y:S01]  /*a020*/  LEA.HI.X.SX32 R13, R29, R3, 0x1, P4 ;  /* 0x000000031d0d7211 */ /* 0x000fe200020f0eff */
[----:B------:R-:W-:Y:S01]  /*a030*/  IMAD R29, R17, 0x18, RZ ;  /* 0x00000018111d7824 */ /* 0x000fe200078e02ff */
[----:B-1----:R-:W-:Y:S01]  /*a040*/  IADD3 R14, P5, R31, R2, RZ ;  /* 0x000000021f0e7210 */ /* 0x002fe20007fbe0ff */
[----:B------:R1:W-:Y:S01]  /*a050*/  STG.E.U8 desc[UR28][R26.64], R89 ;  /* 0x000000591a007986 */ /* 0x0003e2000c10111c */
[----:B------:R-:W-:-:S02]  /*a060*/  IMAD R93, R17, 0x52, RZ ;  /* 0x00000052115d7824 */ /* 0x000fc400078e02ff */
[-C--:B------:R-:W-:Y:S01]  /*a070*/  LEA.HI.X.SX32 R15, R31, R3.reuse, 0x1, P5 ;  /* 0x000000031f0f7211 */ /* 0x080fe200028f0eff */
[----:B------:R-:W-:Y:S01]  /*a080*/  IMAD R31, R17, 0x19, RZ ;  /* 0x00000019111f7824 */ /* 0x000fe200078e02ff */
[----:B------:R2:W-:Y:S01]  /*a090*/  STG.E.U8 desc[UR28][R8.64], R87 ;  /* 0x0000005708007986 */ /* 0x0005e2000c10111c */
[-C--:B0-----:R-:W-:Y:S01]  /*a0a0*/  IADD3 R22, P4, R33, R2.reuse, RZ ;  /* 0x0000000221167210 */ /* 0x081fe20007f9e0ff */
[----:B------:R-:W-:Y:S02]  /*a0b0*/  IMAD R91, R17, 0x51, RZ ;  /* 0x00000051115b7824 */ /* 0x000fe400078e02ff */
[----:B------:R0:W-:Y:S01]  /*a0c0*/  STG.E.U8 desc[UR28][R10.64], R85 ;  /* 0x000000550a007986 */ /* 0x0001e2000c10111c */
[----:B------:R-:W-:Y:S01]  /*a0d0*/  LEA.HI.X.SX32 R23, R33, R3, 0x1, P4 ;  /* 0x0000000321177211 */ /* 0x000fe200020f0eff */
[----:B------:R-:W-:Y:S01]  /*a0e0*/  IMAD R33, R17, 0x1a, RZ ;  /* 0x0000001a11217824 */ /* 0x000fe200078e02ff */
[----:B-1----:R-:W-:Y:S01]  /*a0f0*/  IADD3 R26, P5, R29, R2, RZ ;  /* 0x000000021d1a7210 */ /* 0x002fe20007fbe0ff */
[----:B------:R1:W-:Y:S01]  /*a100*/  STG.E.U8 desc[UR28][R12.64], R83 ;  /* 0x000000530c007986 */ /* 0x0003e2000c10111c */
[----:B------:R-:W-:-:S02]  /*a110*/  IMAD R89, R17, 0x50, RZ ;  /* 0x0000005011597824 */ /* 0x000fc400078e02ff */
[-C--:B------:R-:W-:Y:S01]  /*a120*/  LEA.HI.X.SX32 R27, R29, R3.reuse, 0x1, P5 ;  /* 0x000000031d1b7211 */ /* 0x080fe200028f0eff */
[----:B------:R-:W-:Y:S01]  /*a130*/  IMAD R29, R17, 0x1b, RZ ;  /* 0x0000001b111d7824 */ /* 0x000fe200078e02ff */
[-C--:B--2---:R-:W-:Y:S01]  /*a140*/  IADD3 R8, P4, R31, R2.reuse, RZ ;  /* 0x000000021f087210 */ /* 0x084fe20007f9e0ff */
[----:B------:R2:W-:Y:S01]  /*a150*/  STG.E.U8 desc[UR28][R14.64], R81 ;  /* 0x000000510e007986 */ /* 0x0005e2000c10111c */
[----:B------:R-:W-:Y:S01]  /*a160*/  IMAD R87, R17, 0x4f, RZ ;  /* 0x0000004f11577824 */ /* 0x000fe200078e02ff */
[-C--:B0-----:R-:W-:Y:S01]  /*a170*/  IADD3 R10, P5, R33, R2.reuse, RZ ;  /* 0x00000002210a7210 */ /* 0x081fe20007fbe0ff */
[----:B------:R-:W-:Y:S01]  /*a180*/  IMAD R85, R17, 0x4e, RZ ;  /* 0x0000004e11557824 */ /* 0x000fe200078e02ff */
[-C--:B------:R-:W-:Y:S01]  /*a190*/  LEA.HI.X.SX32 R9, R31, R3.reuse, 0x1, P4 ;  /* 0x000000031f097211 */ /* 0x080fe200020f0eff */
[----:B------:R-:W-:Y:S01]  /*a1a0*/  IMAD R31, R17, 0x1c, RZ ;  /* 0x0000001c111f7824 */ /* 0x000fe200078e02ff */
[-C--:B-1----:R-:W-:Y:S01]  /*a1b0*/  IADD3 R12, P4, R29, R2.reuse, RZ ;  /* 0x000000021d0c7210 */ /* 0x082fe20007f9e0ff */
[----:B------:R0:W-:Y:S01]  /*a1c0*/  STG.E.U8 desc[UR28][R22.64], R79 ;  /* 0x0000004f16007986 */ /* 0x0001e2000c10111c */
[-C--:B------:R-:W-:Y:S01]  /*a1d0*/  LEA.HI.X.SX32 R11, R33, R3.reuse, 0x1, P5 ;  /* 0x00000003210b7211 */ /* 0x080fe200028f0eff */
[----:B------:R-:W-:Y:S01]  /*a1e0*/  IMAD R33, R17, 0x1d, RZ ;  /* 0x0000001d11217824 */ /* 0x000fe200078e02ff */
[----:B------:R-:W-:Y:S01]  /*a1f0*/  LEA.HI.X.SX32 R13, R29, R3, 0x1, P4 ;  /* 0x000000031d0d7211 */ /* 0x000fe200020f0eff */
[----:B------:R-:W-:Y:S01]  /*a200*/  IMAD R29, R17, 0x1e, RZ ;  /* 0x0000001e111d7824 */ /* 0x000fe200078e02ff */
[----:B--2---:R-:W-:Y:S01]  /*a210*/  IADD3 R14, P5, R31, R2, RZ ;  /* 0x000000021f0e7210 */ /* 0x004fe20007fbe0ff */
        /* <DEDUP_REMOVED lines=9> */
[----:B------:R-:W-:Y:S01]  /*a2b0*/  IMAD.SHL.U32 R33, R17, 0x20, RZ ;  /* 0x0000002011217824 */ /* 0x000fe200078e00ff */
        /* <DEDUP_REMOVED lines=33> */
[----:B------:R3:W-:Y:S01]  /*a4d0*/  STG.E.U8 desc[UR28][R14.64], R103 ;  /* 0x000000670e007986 */ /* 0x0007e2000c10111c */
[----:B------:R-:W4:Y:S01]  /*a4e0*/  LDC R29, c[0x0][0x228] ;  /* 0x00008a00ff1d7b82 */ /* 0x000f220000000800 */
[-C--:B--2---:R-:W-:Y:S01]  /*a4f0*/  IADD3 R8, P4, R31, R2.reuse, RZ ;  /* 0x000000021f087210 */ /* 0x084fe20007f9e0ff */
[----:B------:R-:W-:Y:S01]  /*a500*/  IMAD R63, R17, 0x43, RZ ;  /* 0x00000043113f7824 */ /* 0x000fe200078e02ff */
[----:B------:R2:W-:Y:S01]  /*a510*/  STG.E.U8 desc[UR28][R22.64], R101 ;  /* 0x0000006516007986 */ /* 0x0005e2000c10111c */
[----:B0-----:R-:W-:Y:S01]  /*a520*/  IADD3 R10, P5, R33, R2, RZ ;  /* 0x00000002210a7210 */ /* 0x001fe20007fbe0ff */
[----:B------:R-:W-:Y:S01]  /*a530*/  IMAD R71, R17, 0x47, RZ ;  /* 0x0000004711477824 */ /* 0x000fe200078e02ff */
[-C--:B------:R-:W-:Y:S01]  /*a540*/  LEA.HI.X.SX32 R9, R31, R3.reuse, 0x1, P4 ;  /* 0x000000031f097211 */ /* 0x080fe200020f0eff */
[----:B-1----:R-:W-:Y:S01]  /*a550*/  IMAD R13, R17, 0x27, RZ ;  /* 0x00000027110d7824 */ /* 0x002fe200078e02ff */
[----:B------:R-:W-:Y:S01]  /*a560*/  LEA.HI.X.SX32 R11, R33, R3, 0x1, P5 ;  /* 0x00000003210b7211 */ /* 0x000fe200028f0eff */
[----:B------:R0:W-:Y:S01]  /*a570*/  STG.E.U8 desc[UR28][R26.64], R99 ;  /* 0x000000631a007986 */ /* 0x0001e2000c10111c */
[----:B------:R-:W-:-:S02]  /*a580*/  IMAD R31, R17, 0x33, RZ ;  /* 0x00000033111f7824 */ /* 0x000fc400078e02ff */
[----:B---3--:R-:W-:Y:S01]  /*a590*/  IMAD R15, R17, 0x28, RZ ;  /* 0x00000028110f7824 */ /* 0x008fe200078e02ff */
[-C--:B------:R-:W-:Y:S01]  /*a5a0*/  IADD3 R12, P4, R13, R2.reuse, RZ ;  /* 0x000000020d0c7210 */ /* 0x080fe20007f9e0ff */
[----:B------:R1:W-:Y:S01]  /*a5b0*/  STG.E.U8 desc[UR28][R8.64], R97 ;  /* 0x0000006108007986 */ /* 0x0003e2000c10111c */
[----:B--2---:R-:W-:Y:S02]  /*a5c0*/  IMAD R23, R17, 0x29, RZ ;  /* 0x0000002911177824 */ /* 0x004fe400078e02ff */
[-C--:B------:R-:W-:Y:S01]  /*a5d0*/  IADD3 R14, P5, R15, R2.reuse, RZ ;  /* 0x000000020f0e7210 */ /* 0x080fe20007fbe0ff */
[----:B------:R2:W-:Y:S01]  /*a5e0*/  STG.E.U8 desc[UR28][R10.64], R95 ;  /* 0x0000005f0a007986 */ /* 0x0005e2000c10111c */
[-C--:B------:R-:W-:Y:S01]  /*a5f0*/  LEA.HI.X.SX32 R13, R13, R3.reuse, 0x1, P4 ;  /* 0x000000030d0d7211 */ /* 0x080fe200020f0eff */
[----:B------:R-:W-:Y:S01]  /*a600*/  IMAD R33, R17, 0x34, RZ ;  /* 0x0000003411217824 */ /* 0x000fe200078e02ff */
[-C--:B------:R-:W-:Y:S01]  /*a610*/  IADD3 RZ, P4, R23, R2.reuse, RZ ;  /* 0x0000000217ff7210 */ /* 0x080fe20007f9e0ff */
[----:B0-----:R-:W-:Y:S01]  /*a620*/  IMAD R27, R17, 0x2c, RZ ;  /* 0x0000002c111b7824 */ /* 0x001fe200078e02ff */
[-C--:B------:R-:W-:Y:S01]  /*a630*/  LEA.HI.X.SX32 R15, R15, R3.reuse, 0x1, P5 ;  /* 0x000000030f0f7211 */ /* 0x080fe200028f0eff */
[----:B------:R0:W-:Y:S01]  /*a640*/  STG.E.U8 desc[UR28][R12.64], R21 ;  /* 0x000000150c007986 */ /* 0x0001e2000c10111c */
[----:B----4-:R-:W-:Y:S01]  /*a650*/  IADD3 R18, R18, UR4, R29 ;  /* 0x0000000412127c10 */ /* 0x010fe2000fffe01d */
[----:B------:R-:W-:Y:S01]  /*a660*/  UIMAD UR4, UR5, 0x2a, URZ ;  /* 0x0000002a050478a4 */ /* 0x000fe2000f8e023f */
[-C--:B-1----:R-:W-:Y:S01]  /*a670*/  LEA.HI.X.SX32 R9, R23, R3.reuse, 0x1, P4 ;  /* 0x0000000317097211 */ /* 0x082fe200020f0eff */
[C---:B------:R-:W-:Y:S01]  /*a680*/  IMAD R23, R17.reuse, 0x2b, RZ ;  /* 0x0000002b11177824 */ /* 0x040fe200078e02ff */
[----:B------:R1:W-:Y:S01]  /*a690*/  STG.E.U8 desc[UR28][R14.64], R25 ;  /* 0x000000190e007986 */ /* 0x0003e2000c10111c */
[C---:B------:R-:W-:Y:S01]  /*a6a0*/  VIADD R8, R18.reuse, UR6 ;  /* 0x0000000612087c36 */ /* 0x040fe20008000000 */
[----:B------:R-:W-:Y:S01]  /*a6b0*/  UIMAD UR6, UR5, 0x2b, URZ ;  /* 0x0000002b050678a4 */ /* 0x000fe2000f8e023f */
[----:B--2---:R-:W-:Y:S01]  /*a6c0*/  IMAD R11, R17, 0x2a, RZ ;  /* 0x0000002a110b7824 */ /* 0x004fe200078e02ff */
[-C--:B------:R-:W-:Y:S01]  /*a6d0*/  IADD3 RZ, P5, R23, R2.reuse, RZ ;  /* 0x0000000217ff7210 */ /* 0x080fe20007fbe0ff */
[C---:B------:R-:W-:Y:S01]  /*a6e0*/  VIADD R10, R18.reuse, UR4 ;  /* 0x00000004120a7c36 */ /* 0x040fe20008000000 */
[----:B------:R2:W-:Y:S01]  /*a6f0*/  STG.E.U8 desc[UR28][R8.64], R24 ;  /* 0x0000001808007986 */ /* 0x0005e2000c10111c */
[-C--:B------:R-:W-:Y:S01]  /*a700*/  IADD3 RZ, P6, R27, R2.reuse, RZ ;  /* 0x000000021bff7210 */ /* 0x080fe20007fde0ff */
[----:B0-----:R-:W-:Y:S01]  /*a710*/  IMAD R21, R17, 0x2e, RZ ;  /* 0x0000002e11157824 */ /* 0x001fe200078e02ff */
[-C--:B------:R-:W-:Y:S01]  /*a720*/  IADD3 RZ, P4, R11, R2.reuse, RZ ;  /* 0x000000020bff7210 */ /* 0x080fe20007f9e0ff */
[C---:B------:R-:W-:Y:S01]  /*a730*/  VIADD R12, R18.reuse, UR6 ;  /* 0x00000006120c7c36 */ /* 0x040fe20008000000 */
[-C--:B------:R-:W-:Y:S01]  /*a740*/  LEA.HI.X.SX32 R13, R23, R3.reuse, 0x1, P5 ;  /* 0x00000003170d7211 */ /* 0x080fe200028f0eff */
[----:B------:R-:W-:Y:S01]  /*a750*/  IMAD R23, R17, 0x2f, RZ ;  /* 0x0000002f11177824 */ /* 0x000fe200078e02ff */
[-C--:B------:R-:W-:Y:S01]  /*a760*/  LEA.HI.X.SX32 R11, R11, R3.reuse, 0x1, P4 ;  /* 0x000000030b0b7211 */ /* 0x080fe200020f0eff */
[----:B-1----:R-:W-:Y:S01]  /*a770*/  IMAD R25, R17, 0x30, RZ ;  /* 0x0000003011197824 */ /* 0x002fe200078e02ff */
[-C--:B------:R-:W-:Y:S01]  /*a780*/  LEA.HI.X.SX32 R15, R27, R3.reuse, 0x1, P6 ;  /* 0x000000031b0f7211 */ /* 0x080fe200030f0eff */
[----:B------:R-:W-:Y:S01]  /*a790*/  IMAD R27, R17, 0x31, RZ ;  /* 0x00000031111b7824 */ /* 0x000fe200078e02ff */
[-C--:B------:R-:W-:Y:S01]  /*a7a0*/  IADD3 RZ, P4, R21, R2.reuse, RZ ;  /* 0x0000000215ff7210 */ /* 0x080fe20007f9e0ff */
[----:B--2---:R-:W-:Y:S01]  /*a7b0*/  IMAD R9, R17, 0x2d, RZ ;  /* 0x0000002d11097824 */ /* 0x004fe200078e02ff */
[----:B------:R0:W-:Y:S01]  /*a7c0*/  STG.E.U8 desc[UR28][R10.64], R19 ;  /* 0x000000130a007986 */ /* 0x0001e2000c10111c */
[----:B------:R-:W-:Y:S01]  /*a7d0*/  VIADD R14, R18, UR7 ;  /* 0x00000007120e7c36 */ /* 0x000fe20008000000 */
[-C--:B------:R-:W-:Y:S01]  /*a7e0*/  IADD3 RZ, P5, R23, R2.reuse, RZ ;  /* 0x0000000217ff7210 */ /* 0x080fe20007fbe0ff */
[----:B------:R-:W-:Y:S01]  /*a7f0*/  IMAD R29, R17, 0x32, RZ ;  /* 0x00000032111d7824 */ /* 0x000fe200078e02ff */
[-C--:B------:R-:W-:Y:S01]  /*a800*/  IADD3 RZ, P6, R9, R2.reuse, RZ ;  /* 0x0000000209ff7210 */ /* 0x080fe20007fde0ff */
[----:B------:R1:W-:Y:S01]  /*a810*/  STG.E.U8 desc[UR28][R12.64], R16 ;  /* 0x000000100c007986 */ /* 0x0003e2000c10111c */
[----:B------:R-:W-:Y:S01]  /*a820*/  IMAD R83, R17, 0x4d, RZ ;  /* 0x0000004d11537824 */ /* 0x000fe200078e02ff */
[----:B------:R-:W-:Y:S01]  /*a830*/  UIMAD UR4, UR5, 0x2d, URZ ;  /* 0x0000002d050478a4 */ /* 0x000fe2000f8e023f */
[-C--:B------:R-:W-:Y:S01]  /*a840*/  LEA.HI.X.SX32 R9, R9, R3.reuse, 0x1, P6 ;  /* 0x0000000309097211 */ /* 0x080fe200030f0eff */
[----:B------:R2:W-:Y:S01]  /*a850*/  STG.E.U8 desc[UR28][R14.64], R20 ;  /* 0x000000140e007986 */ /* 0x0005e2000c10111c */
[-C--:B------:R-:W-:Y:S01]  /*a860*/  IADD3 RZ, P6, R25, R2.reuse, RZ ;  /* 0x0000000219ff7210 */ /* 0x080fe20007fde0ff */
[----:B------:R-:W-:Y:S01]  /*a870*/  IMAD R95, R17, 0x53, RZ ;  /* 0x00000053115f7824 */ /* 0x000fe200078e02ff */
[-C--:B0-----:R-:W-:Y:S01]  /*a880*/  LEA.HI.X.SX32 R11, R21, R3.reuse, 0x1, P4 ;  /* 0x00000003150b7211 */ /* 0x081fe200020f0eff */
[----:B------:R-:W-:Y:S01]  /*a890*/  IMAD R97, R17, 0x54, RZ ;  /* 0x0000005411617824 */ /* 0x000fe200078e02ff */
[-C--:B------:R-:W-:Y:S01]  /*a8a0*/  LEA.HI.X.SX32 R19, R25, R3.reuse, 0x1, P6 ;  /* 0x0000000319137211 */ /* 0x080fe200030f0eff */
[----:B------:R-:W-:Y:S01]  /*a8b0*/  IMAD R99, R17, 0x55, RZ ;  /* 0x0000005511637824 */ /* 0x000fe200078e02ff */
[----:B------:R-:W-:Y:S01]  /*a8c0*/  UIMAD UR6, UR5, 0x2e, URZ ;  /* 0x0000002e050678a4 */ /* 0x000fe2000f8e023f */
[-C--:B-1----:R-:W-:Y:S01]  /*a8d0*/  IADD3 R12, P4, R27, R2.reuse, RZ ;  /* 0x000000021b0c7210 */ /* 0x082fe20007f9e0ff */
[C---:B------:R-:W-:Y:S01]  /*a8e0*/  IMAD R101, R17.reuse, 0x56, RZ ;  /* 0x0000005611657824 */ /* 0x040fe200078e02ff */
[----:B------:R-:W-:Y:S01]  /*a8f0*/  UIMAD UR7, UR5, 0x2f, URZ ;  /* 0x0000002f050778a4 */ /* 0x000fe2000f8e023f */
[----:B------:R-:W-:Y:S01]  /*a900*/  IMAD R8, R17, 0x57, RZ ;  /* 0x0000005711087824 */ /* 0x000fe200078e02ff */
[-C--:B--2---:R-:W-:Y:S01]  /*a910*/  LEA.HI.X.SX32 R15, R23, R3.reuse, 0x1, P5 ;  /* 0x00000003170f7211 */ /* 0x084fe200028f0eff */
[----:B------:R-:W-:Y:S01]  /*a920*/  IMAD R14, R17, 0x58, RZ ;  /* 0x00000058110e7824 */ /* 0x000fe200078e02ff */
[-C--:B------:R-:W-:Y:S01]  /*a930*/  IADD3 R16, P5, R29, R2.reuse, RZ ;  /* 0x000000021d107210 */ /* 0x080fe20007fbe0ff */
[----:B------:R-:W-:Y:S01]  /*a940*/  IMAD R103, R17, 0x5c, RZ ;  /* 0x0000005c11677824 */ /* 0x000fe200078e02ff */
[-C--:B------:R-:W-:Y:S01]  /*a950*/  IADD3 R20, P6, R31, R2.reuse, RZ ;  /* 0x000000021f147210 */ /* 0x080fe20007fde0ff */
[----:B------:R-:W-:Y:S01]  /*a960*/  IMAD R105, R17, 0x5d, RZ ;  /* 0x0000005d11697824 */ /* 0x000fe200078e02ff */
[-C--:B------:R-:W-:Y:S01]  /*a970*/  LEA.HI.X.SX32 R13, R27, R3.reuse, 0x1, P4 ;  /* 0x000000031b0d7211 */ /* 0x080fe200020f0eff */
[----:B------:R-:W-:Y:S01]  /*a980*/  IMAD R107, R17, 0x5e, RZ ;  /* 0x0000005e116b7824 */ /* 0x000fe200078e02ff */
[----:B------:R-:W-:Y:S01]  /*a990*/  IADD3 R22, P4, R33, R2, RZ ;  /* 0x0000000221167210 */ /* 0x000fe20007f9e0ff */
[----:B------:R-:W-:Y:S01]  /*a9a0*/  IMAD R10, R17, 0x7f, RZ ;  /* 0x0000007f110a7824 */ /* 0x000fe200078e02ff */
[-C--:B------:R-:W-:Y:S01]  /*a9b0*/  LEA.HI.X.SX32 R17, R29, R3.reuse, 0x1, P5 ;  /* 0x000000031d117211 */ /* 0x080fe200028f0eff */
[----:B------:R-:W-:Y:S01]  /*a9c0*/  UIMAD UR5, UR5, 0x30, URZ ;  /* 0x00000030050578a4 */ /* 0x000fe2000f8e023f */
[----:B------:R-:W-:-:S02]  /*a9d0*/  LEA.HI.X.SX32 R21, R31, R3, 0x1, P6 ;  /* 0x000000031f157211 */ /* 0x000fc400030f0eff */
[-C--:B------:R-:W-:Y:S02]  /*a9e0*/  IADD3 R24, P5, R35, R2.reuse, RZ ;  /* 0x0000000223187210 */ /* 0x080fe40007fbe0ff */
[-C--:B------:R-:W-:Y:S02]  /*a9f0*/  IADD3 R26, P6, R37, R2.reuse, RZ ;  /* 0x00000002251a7210 */ /* 0x080fe40007fde0ff */
[-C--:B------:R-:W-:Y:S02]  /*aa00*/  LEA.HI.X.SX32 R23, R33, R3.reuse, 0x1, P4 ;  /* 0x0000000321177211 */ /* 0x080fe400020f0eff */
[----:B------:R-:W-:Y:S02]  /*aa10*/  IADD3 R28, P4, R39, R2, RZ ;  /* 0x00000002271c7210 */ /* 0x000fe40007f9e0ff */
[-C--:B------:R-:W-:Y:S02]  /*aa20*/  LEA.HI.X.SX32 R25, R35, R3.reuse, 0x1, P5 ;  /* 0x0000000323197211 */ /* 0x080fe400028f0eff */
        /* <DEDUP_REMOVED lines=64> */
[-C--:B------:R-:W-:Y:S02]  /*ae30*/  IADD3 R94, P4, R14, R2.reuse, RZ ;  /* 0x000000020e5e7210 */ /* 0x080fe40007f9e0ff */
[-C--:B------:R-:W-:Y:S02]  /*ae40*/  LEA.HI.X.SX32 R91, R101, R3.reuse, 0x1, P5 ;  /* 0x00000003655b7211 */ /* 0x080fe400028f0eff */
[-C--:B------:R-:W-:Y:S01]  /*ae50*/  LEA.HI.X.SX32 R93, R8, R3.reuse, 0x1, P6 ;  /* 0x00000003085d7211 */ /* 0x080fe200030f0eff */
[----:B------:R-:W-:Y:S01]  /*ae60*/  VIADD R8, R18, UR4 ;  /* 0x0000000412087c36 */ /* 0x000fe20008000000 */
[-C--:B------:R-:W-:Y:S01]  /*ae70*/  IADD3 R96, P5, R102, R2.reuse, RZ ;  /* 0x0000000266607210 */ /* 0x080fe20007fbe0ff */
[----:B------:R-:W-:Y:S01]  /*ae80*/  ULDC UR4, c[0x0][0x27c] ;  /* 0x00009f0000047ab9 */ /* 0x000fe20000000800 */
[-C--:B------:R-:W-:Y:S01]  /*ae90*/  IADD3 R98, P6, R104, R2.reuse, RZ ;  /* 0x0000000268627210 */ /* 0x080fe20007fde0ff */
[----:B------:R-:W-:Y:S01]  /*aea0*/  UIMAD UR4, UR16, UR4, URZ ;  /* 0x00000004100472a4 */ /* 0x000fe2000f8e023f */
[-C--:B------:R-:W-:Y:S01]  /*aeb0*/  LEA.HI.X.SX32 R95, R14, R3.reuse, 0x1, P4 ;  /* 0x000000030e5f7211 */ /* 0x080fe200020f0eff */
[----:B------:R-:W-:Y:S01]  /*aec0*/  VIADD R14, R18, UR7 ;  /* 0x00000007120e7c36 */ /* 0x000fe20008000000 */
[----:B------:R-:W-:Y:S01]  /*aed0*/  IADD3 R100, P4, R106, R2, RZ ;  /* 0x000000026a647210 */ /* 0x000fe20007f9e0ff */
[----:B------:R0:W-:Y:S01]  /*aee0*/  STG.E.U8 desc[UR28][R8.64], R179 ;  /* 0x000000b308007986 */ /* 0x0001e2000c10111c */
[----:B------:R-:W-:-:S02]  /*aef0*/  LEA.HI.X.SX32 R97, R102, R3, 0x1, P5 ;  /* 0x0000000366617211 */ /* 0x000fc400028f0eff */
[-C--:B------:R-:W-:Y:S02]  /*af00*/  LEA.HI.X.SX32 R99, R104, R3.reuse, 0x1, P6 ;  /* 0x0000000368637211 */ /* 0x080fe400030f0eff */
[-C--:B------:R-:W-:Y:S02]  /*af10*/  IADD3 R102, P5, R103, R2.reuse, RZ ;  /* 0x0000000267667210 */ /* 0x080fe40007fbe0ff */
[-C--:B------:R-:W-:Y:S02]  /*af20*/  IADD3 R104, P6, R105, R2.reuse, RZ ;  /* 0x0000000269687210 */ /* 0x080fe40007fde0ff */
[-C--:B------:R-:W-:Y:S02]  /*af30*/  LEA.HI.X.SX32 R101, R106, R3.reuse, 0x1, P4 ;  /* 0x000000036a657211 */ /* 0x080fe400020f0eff */
[----:B------:R-:W-:Y:S02]  /*af40*/  IADD3 R106, P4, R107, R2, RZ ;  /* 0x000000026b6a7210 */ /* 0x000fe40007f9e0ff */
        /* <DEDUP_REMOVED lines=68> */
[----:B------:R-:W-:Y:S01]  /*b390*/  LEA.HI.X.SX32 R3, R10, R3, 0x1, P4 ;  /* 0x000000030a037211 */ /* 0x000fe200020f0eff */
[C---:B------:R-:W-:Y:S01]  /*b3a0*/  VIADD R10, R18.reuse, UR6 ;  /* 0x00000006120a7c36 */ /* 0x040fe20008000000 */
[----:B0-----:R-:W-:Y:S01]  /*b3b0*/  PRMT R8, R5, 0x7771, RZ ;  /* 0x0000777105087816 */ /* 0x001fe200000000ff */
[----:B------:R-:W-:Y:S01]  /*b3c0*/  VIADD R18, R18, UR5 ;  /* 0x0000000512127c36 */ /* 0x000fe20008000000 */
[----:B------:R-:W-:Y:S01]  /*b3d0*/  PRMT R179, R6, 0x7773, RZ ;  /* 0x0000777306b37816 */ /* 0x000fe200000000ff */
[----:B------:R-:W-:Y:S01]  /*b3e0*/  USHF.L.U32 UR6, UR4, 0x2, URZ ;  /* 0x0000000204067899 */ /* 0x000fe2000800063f */
[----:B------:R0:W-:Y:S01]  /*b3f0*/  STG.E.U8 desc[UR28][R10.64], R183 ;  /* 0x000000b70a007986 */ /* 0x0001e2000c10111c */
[----:B------:R-:W-:Y:S01]  /*b400*/  PRMT R9, R7, 0x7773, RZ ;  /* 0x0000777307097816 */ /* 0x000fe200000000ff */
[----:B------:R-:W-:-:S02]  /*b410*/  UIMAD.WIDE UR4, UR4, 0x4, URZ ;  /* 0x00000004040478a5 */ /* 0x000fc4000f8e023f */
[----:B------:R1:W-:Y:S04]  /*b420*/  STG.E.U8 desc[UR28][R14.64], R223 ;  /* 0x000000df0e007986 */ /* 0x0003e8000c10111c */
[----:B------:R2:W-:Y:S04]  /*b430*/  STG.E.U8 desc[UR28][R18.64], R221 ;  /* 0x000000dd12007986 */ /* 0x0005e8000c10111c */
[----:B------:R-:W-:Y:S01]  /*b440*/  STG.E.U8 desc[UR28][R12.64], R185 ;  /* 0x000000b90c007986 */ /* 0x000fe2000c10111c */
[C---:B0-----:R-:W-:Y:S02]  /*b450*/  PRMT R11, R7.reuse, 0x7772, RZ ;  /* 0x00007772070b7816 */ /* 0x041fe400000000ff */
[----:B------:R-:W-:Y:S01]  /*b460*/  PRMT R183, R7, 0x7770, RZ ;  /* 0x0000777007b77816 */ /* 0x000fe200000000ff */
[----:B------:R-:W-:Y:S01]  /*b470*/  STG.E.U8 desc[UR28][R16.64], R193 ;  /* 0x000000c110007986 */ /* 0x000fe2000c10111c */
[----:B-1----:R-:W-:-:S02]  /*b480*/  PRMT R15, R6, 0x7772, RZ ;  /* 0x00007772060f7816 */ /* 0x002fc400000000ff */
[C---:B------:R-:W-:Y:S01]  /*b490*/  PRMT R223, R6.reuse, 0x7770, RZ ;  /* 0x0000777006df7816 */ /* 0x040fe200000000ff */
[----:B------:R-:W-:Y:S01]  /*b4a0*/  STG.E.U8 desc[UR28][R20.64], R187 ;  /* 0x000000bb14007986 */ /* 0x000fe2000c10111c */
[----:B--2---:R-:W-:Y:S02]  /*b4b0*/  PRMT R221, R6, 0x7771, RZ ;  /* 0x0000777106dd7816 */ /* 0x004fe400000000ff */
[----:B------:R-:W-:Y:S01]  /*b4c0*/  PRMT R19, R7, 0x7771, RZ ;  /* 0x0000777107137816 */ /* 0x000fe200000000ff */
[----:B------:R-:W-:Y:S04]  /*b4d0*/  STG.E.U8 desc[UR28][R22.64], R189 ;  /* 0x000000bd16007986 */ /* 0x000fe8000c10111c */
        /* <DEDUP_REMOVED lines=15> */
[----:B------:R-:W0:Y:S04]  /*b5d0*/  LDS.128 R4, [R177] ;  /* 0x00000000b1047984 */ /* 0x000e280000000c00 */
        /* <DEDUP_REMOVED lines=9> */
[----:B------:R-:W-:Y:S01]  /*b670*/  STG.E.U8 desc[UR28][R72.64], R233 ;  /* 0x000000e948007986 */ /* 0x000fe2000c10111c */
[----:B0-----:R-:W-:-:S02]  /*b680*/  PRMT R37, R4, 0x7770, RZ ;  /* 0x0000777004257816 */ /* 0x001fc400000000ff */
[----:B------:R-:W-:Y:S01]  /*b690*/  PRMT R35, R4, 0x7771, RZ ;  /* 0x0000777104237816 */ /* 0x000fe200000000ff */
[----:B------:R-:W-:Y:S01]  /*b6a0*/  STG.E.U8 desc[UR28][R74.64], R243 ;  /* 0x000000f34a007986 */ /* 0x000fe2000c10111c */
[C---:B------:R-:W-:Y:S02]  /*b6b0*/  PRMT R33, R5.reuse, 0x7770, RZ ;  /* 0x0000777005217816 */ /* 0x040fe400000000ff */
[C---:B------:R-:W-:Y:S01]  /*b6c0*/  PRMT R31, R5.reuse, 0x7771, RZ ;  /* 0x00007771051f7816 */ /* 0x040fe200000000ff */
[----:B------:R-:W-:Y:S01]  /*b6d0*/  STG.E.U8 desc[UR28][R76.64], R241 ;  /* 0x000000f14c007986 */ /* 0x000fe2000c10111c */
[C---:B------:R-:W-:Y:S02]  /*b6e0*/  PRMT R29, R6.reuse, 0x7770, RZ ;  /* 0x00007770061d7816 */ /* 0x040fe400000000ff */
[----:B------:R-:W-:Y:S01]  /*b6f0*/  PRMT R17, R5, 0x7773, RZ ;  /* 0x0000777305117816 */ /* 0x000fe200000000ff */
[----:B------:R-:W-:Y:S01]  /*b700*/  STG.E.U8 desc[UR28][R78.64], R184 ;  /* 0x000000b84e007986 */ /* 0x000fe2000c10111c */
[----:B------:R-:W-:-:S02]  /*b710*/  PRMT R27, R6, 0x7771, RZ ;  /* 0x00007771061b7816 */ /* 0x000fc400000000ff */
[----:B------:R-:W-:Y:S01]  /*b720*/  PRMT R25, R7, 0x7771, RZ ;  /* 0x0000777107197816 */ /* 0x000fe200000000ff */
[----:B------:R-:W-:Y:S01]  /*b730*/  STG.E.U8 desc[UR28][R80.64], R178 ;  /* 0x000000b250007986 */ /* 0x000fe2000c10111c */
[C---:B------:R-:W-:Y:S02]  /*b740*/  PRMT R23, R4.reuse, 0x7772, RZ ;  /* 0x0000777204177816 */ /* 0x040fe400000000ff */
[----:B------:R-:W-:Y:S01]  /*b750*/  PRMT R21, R4, 0x7773, RZ ;  /* 0x0000777304157816 */ /* 0x000fe200000000ff */
[----:B------:R-:W-:Y:S01]  /*b760*/  STG.E.U8 desc[UR28][R82.64], R198 ;  /* 0x000000c652007986 */ /* 0x000fe2000c10111c */
[----:B------:R-:W-:Y:S02]  /*b770*/  PRMT R13, R6, 0x7773, RZ ;  /* 0x00007773060d7816 */ /* 0x000fe400000000ff */
[----:B------:R-:W-:Y:S01]  /*b780*/  FSEL R4, R167, -INF , P0 ;  /* 0xff800000a7047808 */ /* 0x000fe20000000000 */
[----:B------:R-:W-:Y:S04]  /*b790*/  STG.E.U8 desc[UR28][R84.64], R190 ;  /* 0x000000be54007986 */ /* 0x000fe8000c10111c */
[----:B------:R-:W-:Y:S01]  /*b7a0*/  STG.E.U8 desc[UR28][R86.64], R208 ;  /* 0x000000d056007986 */ /* 0x000fe2000c10111c */
[----:B------:R-:W-:Y:S01]  /*b7b0*/  FFMA R167, R4, 0.69314718246459960938, R181 ;  /* 0x3f31721804a77823 */ /* 0x000fe200000000b5 */
[----:B------:R-:W-:-:S02]  /*b7c0*/  IMAD.HI R4, R228, 0x4, RZ ;  /* 0x00000004e4047827 */ /* 0x000fc400078e02ff */
        /* <DEDUP_REMOVED lines=18> */
[----:B------:R0:W-:Y:S04]  /*b8f0*/  STG.E.U8 desc[UR28][R124.64], R19 ;  /* 0x000000137c007986 */ /* 0x0001e8000c10111c */
[----:B------:R-:W-:Y:S04]  /*b900*/  STG.E.U8 desc[UR28][R126.64], R218 ;  /* 0x000000da7e007986 */ /* 0x000fe8000c10111c */
[----:B------:R-:W-:Y:S04]  /*b910*/  STG.E.U8 desc[UR28][R128.64], R216 ;  /* 0x000000d880007986 */ /* 0x000fe8000c10111c */
[----:B------:R-:W-:Y:S01]  /*b920*/  STG.E.U8 desc[UR28][R130.64], R214 ;  /* 0x000000d682007986 */ /* 0x000fe2000c10111c */
[----:B0-----:R-:W-:-:S02]  /*b930*/  PRMT R19, R5, 0x7772, RZ ;  /* 0x0000777205137816 */ /* 0x001fc400000000ff */
[----:B------:R-:W-:Y:S01]  /*b940*/  PRMT R5, R7, 0x7770, RZ ;  /* 0x0000777007057816 */ /* 0x000fe200000000ff */
[----:B------:R-:W-:Y:S04]  /*b950*/  STG.E.U8 desc[UR28][R132.64], R212 ;  /* 0x000000d484007986 */ /* 0x000fe8000c10111c */
[----:B------:R0:W-:Y:S04]  /*b960*/  STG.E.U8 desc[UR28][R134.64], R15 ;  /* 0x0000000f86007986 */ /* 0x0001e8000c10111c */
[----:B------:R-:W-:Y:S04]  /*b970*/  STG.E.U8 desc[UR28][R136.64], R179 ;  /* 0x000000b388007986 */ /* 0x000fe8000c10111c */
[----:B------:R1:W-:Y:S04]  /*b980*/  STG.E.U8 desc[UR28][R138.64], R11 ;  /* 0x0000000b8a007986 */ /* 0x0003e8000c10111c */
[----:B------:R2:W-:Y:S01]  /*b990*/  STG.E.U8 desc[UR28][R140.64], R9 ;  /* 0x000000098c007986 */ /* 0x0005e2000c10111c */
[----:B0-----:R-:W-:Y:S01]  /*b9a0*/  PRMT R15, R6, 0x7772, RZ ;  /* 0x00007772060f7816 */ /* 0x001fe200000000ff */
[----:B------:R-:W-:-:S02]  /*b9b0*/  IMAD.SHL.U32 R6, R232, 0x2, RZ ;  /* 0x00000002e8067824 */ /* 0x000fc400078e00ff */
[----:B------:R-:W-:Y:S03]  /*b9c0*/  STG.E.U8 desc[UR28][R142.64], R37 ;  /* 0x000000258e007986 */ /* 0x000fe6000c10111c */
[----:B------:R-:W-:Y:S01]  /*b9d0*/  LOP3.LUT R6, R6, 0x1f8, RZ, 0xc0, !PT ;  /* 0x000001f806067812 */ /* 0x000fe200078ec0ff */
[----:B------:R-:W-:Y:S01]  /*b9e0*/  STG.E.U8 desc[UR28][R144.64], R35 ;  /* 0x0000002390007986 */ /* 0x000fe2000c10111c */
[----:B-1----:R-:W-:-:S03]  /*b9f0*/  PRMT R11, R7, 0x7772, RZ ;  /* 0x00007772070b7816 */ /* 0x002fc600000000ff */
[----:B------:R-:W-:Y:S01]  /*ba00*/  STG.E.U8 desc[UR28][R146.64], R33 ;  /* 0x0000002192007986 */ /* 0x000fe2000c10111c */
[----:B--2---:R-:W-:Y:S02]  /*ba10*/  PRMT R9, R7, 0x7773, RZ ;  /* 0x0000777307097816 */ /* 0x004fe400000000ff */
[----:B------:R-:W-:Y:S01]  /*ba20*/  FSEL R7, R176, -INF , P3 ;  /* 0xff800000b0077808 */ /* 0x000fe20001800000 */
[----:B------:R-:W-:Y:S04]  /*ba30*/  STG.E.U8 desc[UR28][R148.64], R31 ;  /* 0x0000001f94007986 */ /* 0x000fe8000c10111c */
[----:B------:R-:W-:Y:S04]  /*ba40*/  STG.E.U8 desc[UR28][R150.64], R29 ;  /* 0x0000001d96007986 */ /* 0x000fe8000c10111c */
[----:B------:R-:W-:Y:S04]  /*ba50*/  STG.E.U8 desc[UR28][R152.64], R27 ;  /* 0x0000001b98007986 */ /* 0x000fe8000c10111c */
[----:B------:R0:W-:Y:S04]  /*ba60*/  STG.E.U8 desc[UR28][R154.64], R5 ;  /* 0x000000059a007986 */ /* 0x0001e8000c10111c */
[----:B------:R-:W-:Y:S04]  /*ba70*/  STG.E.U8 desc[UR28][R156.64], R25 ;  /* 0x000000199c007986 */ /* 0x000fe8000c10111c */
[----:B------:R-:W-:Y:S04]  /*ba80*/  STG.E.U8 desc[UR28][R158.64], R23 ;  /* 0x000000179e007986 */ /* 0x000fe8000c10111c */
[----:B------:R-:W-:Y:S01]  /*ba90*/  STG.E.U8 desc[UR28][R160.64], R21 ;  /* 0x00000015a0007986 */ /* 0x000fe2000c10111c */
[----:B0-----:R-:W-:Y:S01]  /*baa0*/  FSEL R5, R174, -INF , P1 ;  /* 0xff800000ae057808 */ /* 0x001fe20000800000 */
[----:B------:R-:W-:-:S02]  /*bab0*/  FFMA R174, R7, 0.69314718246459960938, R182 ;  /* 0x3f31721807ae7823 */ /* 0x000fc400000000b6 */
[----:B------:R-:W-:Y:S02]  /*bac0*/  STG.E.U8 desc[UR28][R162.64], R19 ;  /* 0x00000013a2007986 */ /* 0x000fe4000c10111c */
[----:B------:R-:W-:Y:S01]  /*bad0*/  FFMA R166, R5, 0.69314718246459960938, R166 ;  /* 0x3f31721805a67823 */ /* 0x000fe200000000a6 */
[----:B------:R-:W-:Y:S01]  /*bae0*/  IMAD.SHL.U32 R5, R228, 0x4, RZ ;  /* 0x00000004e4057824 */ /* 0x000fe200078e00ff */
[----:B------:R-:W-:Y:S04]  /*baf0*/  STG.E.U8 desc[UR28][R164.64], R17 ;  /* 0x00000011a4007986 */ /* 0x000fe8000c10111c */
[----:B------:R-:W-:Y:S04]  /*bb00*/  STG.E.U8 desc[UR28][R168.64], R15 ;  /* 0x0000000fa8007986 */ /* 0x000fe8000c10111c */
[----:B------:R-:W-:Y:S04]  /*bb10*/  STG.E.U8 desc[UR28][R170.64], R13 ;  /* 0x0000000daa007986 */ /* 0x000fe8000c10111c */
[----:B------:R0:W-:Y:S04]  /*bb20*/  STG.E.U8 desc[UR28][R172.64], R11 ;  /* 0x0000000bac007986 */ /* 0x0001e8000c10111c */
[----:B------:R1:W-:Y:S01]  /*bb30*/  STG.E.U8 desc[UR28][R2.64], R9 ;  /* 0x0000000902007986 */ /* 0x0003e2000c10111c */
[----:B------:R-:W-:Y:S08]  /*bb40*/  BAR.SYNC.DEFER_BLOCKING 0x0 ;  /* 0x0000000000007b1d */ /* 0x000ff00000010000 */
[----:B0-----:R-:W1:Y:S01]  /*bb50*/  LDC.64 R10, c[0x0][0x230] ;  /* 0x00008c00ff0a7b82 */ /* 0x001e620000000a00 */
[----:B------:R-:W-:Y:S04]  /*bb60*/  STS.64 [R6+UR17], R174 ;  /* 0x000000ae06007988 */ /* 0x000fe80008000a11 */
[----:B------:R-:W-:Y:S03]  /*bb70*/  STS.64 [R6+UR17+0x200], R166 ;  /* 0x000200a606007988 */ /* 0x000fe60008000a11 */
[----:B------:R-:W-:Y:S01]  /*bb80*/  BAR.SYNC.DEFER_BLOCKING 0x0 ;  /* 0x0000000000007b1d */ /* 0x000fe20000010000 */
[----:B-1----:R-:W-:-:S04]  /*bb90*/  IADD3 R2, P0, P1, R5, UR6, R10 ;  /* 0x0000000605027c10 */ /* 0x002fc8000f91e00a */
[----:B------:R-:W-:Y:S01]  /*bba0*/  IADD3.X R3, R4, UR5, R11, P0, P1 ;  /* 0x0000000504037c10 */ /* 0x000fe200087e240b */
[----:B------:R-:W0:Y:S04]  /*bbb0*/  LDS R7, [R0] ;  /* 0x0000000000077984 */ /* 0x000e280000000800 */
[----:B0-----:R-:W-:Y:S01]  /*bbc0*/  STG.E desc[UR28][R2.64], R7 ;  /* 0x0000000702007986 */ /* 0x001fe2000c10191c */
[----:B------:R-:W-:Y:S05]  /*bbd0*/  EXIT ;  /* 0x000000000000794d */ /* 0x000fea0003800000 */
.L_x_2:
[----:B------:R-:W-:-:S00]  /*bbe0*/  BRA `(.L_x_2) ;  /* 0xfffffffc00fc7947 */ /* 0x000fc0000383ffff */
[----:B------:R-:W-:-:S00]  /*bbf0*/  NOP ;  /* 0x0000000000007918 */ /* 0x000fc00000000000 */
        /* <DEDUP_REMOVED lines=8> */
.L_x_3:


//--------------------- .nv.global.init           --------------------------
	.section	.nv.global.init,"aw",@progbits
.nv.global.init:
	.type		_$_str,@object
	.size		_$_str,(.L_0 - _$_str)
_$_str:
        /*0000*/ 	.byte	0x5f, 0x5f, 0x43, 0x55, 0x44, 0x41, 0x5f, 0x46, 0x54, 0x5a, 0x00
.L_0:


//--------------------- .nv.shared.attn_fwd       --------------------------
	.section	.nv.shared.attn_fwd,"aw",@nobits
	.sectionflags	@""
	.align	16
	.zero		1024


//--------------------- .nv.shared.reserved.0     --------------------------
	.section	.nv.shared.reserved.0,"aw",@nobits
	.weak		__nv_reservedSMEM_offset_0_alias
	.size		__nv_reservedSMEM_offset_0_alias, 0, 0
	.other		__nv_reservedSMEM_offset_0_alias,@"STO_CUDA_RESERVED_SHARED STV_DEFAULT"
__nv_reservedSMEM_offset_0_alias:
	.zero		0


//--------------------- .nv.constant0.attn_fwd    --------------------------
	.section	.nv.constant0.attn_fwd,"a",@progbits
	.sectionflags	@""
	.align	4
.nv.constant0.attn_fwd:
	.zero		664


//--------------------- SYMBOLS --------------------------

	.type		.nv.reservedSmem.offset0,@object
	.size		.nv.reservedSmem.offset0,0x4
